//
// Generated by NVIDIA NVVM Compiler
//
// Compiler Build ID: CL-36424714
// Cuda compilation tools, release 13.0, V13.0.88
// Based on NVVM 20.0.0
//

.version 9.0
.target sm_100
.address_size 64

	// .globl	_Z18monte_carlo_kerneldddddiPdm
.global .align 4 .b8 precalc_xorwow_matrix[102400];
.global .align 4 .b8 precalc_xorwow_offset_matrix[102400];
.global .align 4 .b8 mrg32k3aM1[2304];
.global .align 4 .b8 mrg32k3aM2[2304];
.global .align 4 .b8 mrg32k3aM1SubSeq[2016];
.global .align 4 .b8 mrg32k3aM2SubSeq[2016];
.global .align 4 .b8 mrg32k3aM1Seq[2304];
.global .align 4 .b8 mrg32k3aM2Seq[2304];
.const .align 8 .b8 __cr_lgamma_table[72];

.visible .entry _Z18monte_carlo_kerneldddddiPdm(
	.param .f64 _Z18monte_carlo_kerneldddddiPdm_param_0,
	.param .f64 _Z18monte_carlo_kerneldddddiPdm_param_1,
	.param .f64 _Z18monte_carlo_kerneldddddiPdm_param_2,
	.param .f64 _Z18monte_carlo_kerneldddddiPdm_param_3,
	.param .f64 _Z18monte_carlo_kerneldddddiPdm_param_4,
	.param .u32 _Z18monte_carlo_kerneldddddiPdm_param_5,
	.param .u64 .ptr .align 1 _Z18monte_carlo_kerneldddddiPdm_param_6,
	.param .u64 _Z18monte_carlo_kerneldddddiPdm_param_7
)
{
	.local .align 8 .b8 	__local_depot0[48];
	.reg .b64 	%SP;
	.reg .b64 	%SPL;
	.reg .pred 	%p<75>;
	.reg .b32 	%r<1297>;
	.reg .b32 	%f<3>;
	.reg .b64 	%rd<37>;
	.reg .b64 	%fd<121>;

	mov.u64 	%SPL, __local_depot0;
	ld.param.f64 	%fd17, [_Z18monte_carlo_kerneldddddiPdm_param_1];
	ld.param.f64 	%fd19, [_Z18monte_carlo_kerneldddddiPdm_param_3];
	ld.param.f64 	%fd20, [_Z18monte_carlo_kerneldddddiPdm_param_4];
	ld.param.u32 	%r566, [_Z18monte_carlo_kerneldddddiPdm_param_5];
	ld.param.u64 	%rd11, [_Z18monte_carlo_kerneldddddiPdm_param_7];
	mov.u32 	%r567, %ctaid.x;
	mov.u32 	%r568, %ntid.x;
	mov.u32 	%r569, %tid.x;
	mad.lo.s32 	%r1, %r567, %r568, %r569;
	setp.ge.s32 	%p1, %r1, %r566;
	@%p1 bra 	$L__BB0_127;
	add.u64 	%rd1, %SPL, 0;
	cvt.s64.s32 	%rd2, %r1;
	cvt.u32.u64 	%r570, %rd11;
	xor.b32  	%r571, %r570, -1429050551;
	mul.lo.s32 	%r572, %r571, 1099087573;
	{ .reg .b32 tmp; mov.b64 {tmp, %r573}, %rd11; }
	xor.b32  	%r574, %r573, -136515619;
	mul.lo.s32 	%r575, %r574, -1703105765;
	add.s32 	%r576, %r572, %r575;
	add.s32 	%r2, %r576, 6615241;
	add.s32 	%r1023, %r572, 123456789;
	st.local.v2.u32 	[%rd1], {%r2, %r1023};
	xor.b32  	%r1022, %r572, 362436069;
	add.s32 	%r1021, %r575, 521288629;
	st.local.v2.u32 	[%rd1+8], {%r1022, %r1021};
	xor.b32  	%r1020, %r575, 88675123;
	add.s32 	%r1019, %r572, 5783321;
	st.local.v2.u32 	[%rd1+16], {%r1020, %r1019};
	setp.eq.s32 	%p2, %r1, 0;
	@%p2 bra 	$L__BB0_116;
	mov.b32 	%r1006, 0;
	mov.u64 	%rd36, %rd2;
$L__BB0_3:
	mov.u64 	%rd3, %rd36;
	and.b64  	%rd4, %rd3, 3;
	setp.eq.s64 	%p3, %rd4, 0;
	@%p3 bra 	$L__BB0_115;
	mul.wide.u32 	%rd13, %r1006, 3200;
	mov.u64 	%rd14, precalc_xorwow_matrix;
	add.s64 	%rd5, %rd14, %rd13;
	mov.b32 	%r1019, 0;
	mov.u32 	%r1020, %r1019;
	mov.u32 	%r1021, %r1019;
	mov.u32 	%r1022, %r1019;
	mov.u32 	%r1023, %r1019;
	mov.u32 	%r1012, %r1019;
$L__BB0_5:
	mul.wide.u32 	%rd15, %r1012, 4;
	add.s64 	%rd16, %rd1, %rd15;
	ld.local.u32 	%r20, [%rd16+4];
	shl.b32 	%r21, %r1012, 5;
	mov.b32 	%r1018, 0;
$L__BB0_6:
	.pragma "nounroll";
	shr.u32 	%r580, %r20, %r1018;
	and.b32  	%r581, %r580, 1;
	setp.eq.b32 	%p4, %r581, 1;
	not.pred 	%p5, %p4;
	add.s32 	%r582, %r21, %r1018;
	mul.lo.s32 	%r583, %r582, 5;
	mul.wide.u32 	%rd17, %r583, 4;
	add.s64 	%rd6, %rd5, %rd17;
	@%p5 bra 	$L__BB0_8;
	ld.global.u32 	%r584, [%rd6];
	xor.b32  	%r1023, %r1023, %r584;
	ld.global.u32 	%r585, [%rd6+4];
	xor.b32  	%r1022, %r1022, %r585;
	ld.global.u32 	%r586, [%rd6+8];
	xor.b32  	%r1021, %r1021, %r586;
	ld.global.u32 	%r587, [%rd6+12];
	xor.b32  	%r1020, %r1020, %r587;
	ld.global.u32 	%r588, [%rd6+16];
	xor.b32  	%r1019, %r1019, %r588;
$L__BB0_8:
	and.b32  	%r590, %r580, 2;
	setp.eq.s32 	%p6, %r590, 0;
	@%p6 bra 	$L__BB0_10;
	ld.global.u32 	%r591, [%rd6+20];
	xor.b32  	%r1023, %r1023, %r591;
	ld.global.u32 	%r592, [%rd6+24];
	xor.b32  	%r1022, %r1022, %r592;
	ld.global.u32 	%r593, [%rd6+28];
	xor.b32  	%r1021, %r1021, %r593;
	ld.global.u32 	%r594, [%rd6+32];
	xor.b32  	%r1020, %r1020, %r594;
	ld.global.u32 	%r595, [%rd6+36];
	xor.b32  	%r1019, %r1019, %r595;
$L__BB0_10:
	and.b32  	%r597, %r580, 4;
	setp.eq.s32 	%p7, %r597, 0;
	@%p7 bra 	$L__BB0_12;
	ld.global.u32 	%r598, [%rd6+40];
	xor.b32  	%r1023, %r1023, %r598;
	ld.global.u32 	%r599, [%rd6+44];
	xor.b32  	%r1022, %r1022, %r599;
	ld.global.u32 	%r600, [%rd6+48];
	xor.b32  	%r1021, %r1021, %r600;
	ld.global.u32 	%r601, [%rd6+52];
	xor.b32  	%r1020, %r1020, %r601;
	ld.global.u32 	%r602, [%rd6+56];
	xor.b32  	%r1019, %r1019, %r602;
$L__BB0_12:
	and.b32  	%r604, %r580, 8;
	setp.eq.s32 	%p8, %r604, 0;
	@%p8 bra 	$L__BB0_14;
	ld.global.u32 	%r605, [%rd6+60];
	xor.b32  	%r1023, %r1023, %r605;
	ld.global.u32 	%r606, [%rd6+64];
	xor.b32  	%r1022, %r1022, %r606;
	ld.global.u32 	%r607, [%rd6+68];
	xor.b32  	%r1021, %r1021, %r607;
	ld.global.u32 	%r608, [%rd6+72];
	xor.b32  	%r1020, %r1020, %r608;
	ld.global.u32 	%r609, [%rd6+76];
	xor.b32  	%r1019, %r1019, %r609;
$L__BB0_14:
	and.b32  	%r611, %r580, 16;
	setp.eq.s32 	%p9, %r611, 0;
	@%p9 bra 	$L__BB0_16;
	ld.global.u32 	%r612, [%rd6+80];
	xor.b32  	%r1023, %r1023, %r612;
	ld.global.u32 	%r613, [%rd6+84];
	xor.b32  	%r1022, %r1022, %r613;
	ld.global.u32 	%r614, [%rd6+88];
	xor.b32  	%r1021, %r1021, %r614;
	ld.global.u32 	%r615, [%rd6+92];
	xor.b32  	%r1020, %r1020, %r615;
	ld.global.u32 	%r616, [%rd6+96];
	xor.b32  	%r1019, %r1019, %r616;
$L__BB0_16:
	and.b32  	%r618, %r580, 32;
	setp.eq.s32 	%p10, %r618, 0;
	@%p10 bra 	$L__BB0_18;
	ld.global.u32 	%r619, [%rd6+100];
	xor.b32  	%r1023, %r1023, %r619;
	ld.global.u32 	%r620, [%rd6+104];
	xor.b32  	%r1022, %r1022, %r620;
	ld.global.u32 	%r621, [%rd6+108];
	xor.b32  	%r1021, %r1021, %r621;
	ld.global.u32 	%r622, [%rd6+112];
	xor.b32  	%r1020, %r1020, %r622;
	ld.global.u32 	%r623, [%rd6+116];
	xor.b32  	%r1019, %r1019, %r623;
$L__BB0_18:
	and.b32  	%r625, %r580, 64;
	setp.eq.s32 	%p11, %r625, 0;
	@%p11 bra 	$L__BB0_20;
	ld.global.u32 	%r626, [%rd6+120];
	xor.b32  	%r1023, %r1023, %r626;
	ld.global.u32 	%r627, [%rd6+124];
	xor.b32  	%r1022, %r1022, %r627;
	ld.global.u32 	%r628, [%rd6+128];
	xor.b32  	%r1021, %r1021, %r628;
	ld.global.u32 	%r629, [%rd6+132];
	xor.b32  	%r1020, %r1020, %r629;
	ld.global.u32 	%r630, [%rd6+136];
	xor.b32  	%r1019, %r1019, %r630;
$L__BB0_20:
	and.b32  	%r632, %r580, 128;
	setp.eq.s32 	%p12, %r632, 0;
	@%p12 bra 	$L__BB0_22;
	ld.global.u32 	%r633, [%rd6+140];
	xor.b32  	%r1023, %r1023, %r633;
	ld.global.u32 	%r634, [%rd6+144];
	xor.b32  	%r1022, %r1022, %r634;
	ld.global.u32 	%r635, [%rd6+148];
	xor.b32  	%r1021, %r1021, %r635;
	ld.global.u32 	%r636, [%rd6+152];
	xor.b32  	%r1020, %r1020, %r636;
	ld.global.u32 	%r637, [%rd6+156];
	xor.b32  	%r1019, %r1019, %r637;
$L__BB0_22:
	and.b32  	%r639, %r580, 256;
	setp.eq.s32 	%p13, %r639, 0;
	@%p13 bra 	$L__BB0_24;
	ld.global.u32 	%r640, [%rd6+160];
	xor.b32  	%r1023, %r1023, %r640;
	ld.global.u32 	%r641, [%rd6+164];
	xor.b32  	%r1022, %r1022, %r641;
	ld.global.u32 	%r642, [%rd6+168];
	xor.b32  	%r1021, %r1021, %r642;
	ld.global.u32 	%r643, [%rd6+172];
	xor.b32  	%r1020, %r1020, %r643;
	ld.global.u32 	%r644, [%rd6+176];
	xor.b32  	%r1019, %r1019, %r644;
$L__BB0_24:
	and.b32  	%r646, %r580, 512;
	setp.eq.s32 	%p14, %r646, 0;
	@%p14 bra 	$L__BB0_26;
	ld.global.u32 	%r647, [%rd6+180];
	xor.b32  	%r1023, %r1023, %r647;
	ld.global.u32 	%r648, [%rd6+184];
	xor.b32  	%r1022, %r1022, %r648;
	ld.global.u32 	%r649, [%rd6+188];
	xor.b32  	%r1021, %r1021, %r649;
	ld.global.u32 	%r650, [%rd6+192];
	xor.b32  	%r1020, %r1020, %r650;
	ld.global.u32 	%r651, [%rd6+196];
	xor.b32  	%r1019, %r1019, %r651;
$L__BB0_26:
	and.b32  	%r653, %r580, 1024;
	setp.eq.s32 	%p15, %r653, 0;
	@%p15 bra 	$L__BB0_28;
	ld.global.u32 	%r654, [%rd6+200];
	xor.b32  	%r1023, %r1023, %r654;
	ld.global.u32 	%r655, [%rd6+204];
	xor.b32  	%r1022, %r1022, %r655;
	ld.global.u32 	%r656, [%rd6+208];
	xor.b32  	%r1021, %r1021, %r656;
	ld.global.u32 	%r657, [%rd6+212];
	xor.b32  	%r1020, %r1020, %r657;
	ld.global.u32 	%r658, [%rd6+216];
	xor.b32  	%r1019, %r1019, %r658;
$L__BB0_28:
	and.b32  	%r660, %r580, 2048;
	setp.eq.s32 	%p16, %r660, 0;
	@%p16 bra 	$L__BB0_30;
	ld.global.u32 	%r661, [%rd6+220];
	xor.b32  	%r1023, %r1023, %r661;
	ld.global.u32 	%r662, [%rd6+224];
	xor.b32  	%r1022, %r1022, %r662;
	ld.global.u32 	%r663, [%rd6+228];
	xor.b32  	%r1021, %r1021, %r663;
	ld.global.u32 	%r664, [%rd6+232];
	xor.b32  	%r1020, %r1020, %r664;
	ld.global.u32 	%r665, [%rd6+236];
	xor.b32  	%r1019, %r1019, %r665;
$L__BB0_30:
	and.b32  	%r667, %r580, 4096;
	setp.eq.s32 	%p17, %r667, 0;
	@%p17 bra 	$L__BB0_32;
	ld.global.u32 	%r668, [%rd6+240];
	xor.b32  	%r1023, %r1023, %r668;
	ld.global.u32 	%r669, [%rd6+244];
	xor.b32  	%r1022, %r1022, %r669;
	ld.global.u32 	%r670, [%rd6+248];
	xor.b32  	%r1021, %r1021, %r670;
	ld.global.u32 	%r671, [%rd6+252];
	xor.b32  	%r1020, %r1020, %r671;
	ld.global.u32 	%r672, [%rd6+256];
	xor.b32  	%r1019, %r1019, %r672;
$L__BB0_32:
	and.b32  	%r674, %r580, 8192;
	setp.eq.s32 	%p18, %r674, 0;
	@%p18 bra 	$L__BB0_34;
	ld.global.u32 	%r675, [%rd6+260];
	xor.b32  	%r1023, %r1023, %r675;
	ld.global.u32 	%r676, [%rd6+264];
	xor.b32  	%r1022, %r1022, %r676;
	ld.global.u32 	%r677, [%rd6+268];
	xor.b32  	%r1021, %r1021, %r677;
	ld.global.u32 	%r678, [%rd6+272];
	xor.b32  	%r1020, %r1020, %r678;
	ld.global.u32 	%r679, [%rd6+276];
	xor.b32  	%r1019, %r1019, %r679;
$L__BB0_34:
	and.b32  	%r681, %r580, 16384;
	setp.eq.s32 	%p19, %r681, 0;
	@%p19 bra 	$L__BB0_36;
	ld.global.u32 	%r682, [%rd6+280];
	xor.b32  	%r1023, %r1023, %r682;
	ld.global.u32 	%r683, [%rd6+284];
	xor.b32  	%r1022, %r1022, %r683;
	ld.global.u32 	%r684, [%rd6+288];
	xor.b32  	%r1021, %r1021, %r684;
	ld.global.u32 	%r685, [%rd6+292];
	xor.b32  	%r1020, %r1020, %r685;
	ld.global.u32 	%r686, [%rd6+296];
	xor.b32  	%r1019, %r1019, %r686;
$L__BB0_36:
	and.b32  	%r688, %r580, 32768;
	setp.eq.s32 	%p20, %r688, 0;
	@%p20 bra 	$L__BB0_38;
	ld.global.u32 	%r689, [%rd6+300];
	xor.b32  	%r1023, %r1023, %r689;
	ld.global.u32 	%r690, [%rd6+304];
	xor.b32  	%r1022, %r1022, %r690;
	ld.global.u32 	%r691, [%rd6+308];
	xor.b32  	%r1021, %r1021, %r691;
	ld.global.u32 	%r692, [%rd6+312];
	xor.b32  	%r1020, %r1020, %r692;
	ld.global.u32 	%r693, [%rd6+316];
	xor.b32  	%r1019, %r1019, %r693;
$L__BB0_38:
	add.s32 	%r1018, %r1018, 16;
	setp.ne.s32 	%p21, %r1018, 32;
	@%p21 bra 	$L__BB0_6;
	mad.lo.s32 	%r694, %r1012, -31, %r21;
	add.s32 	%r1012, %r694, 1;
	setp.ne.s32 	%p22, %r1012, 5;
	@%p22 bra 	$L__BB0_5;
	st.local.u32 	[%rd1+4], %r1023;
	st.local.v2.u32 	[%rd1+8], {%r1022, %r1021};
	st.local.v2.u32 	[%rd1+16], {%r1020, %r1019};
	setp.eq.s64 	%p23, %rd4, 1;
	@%p23 bra 	$L__BB0_115;
	mov.b32 	%r1019, 0;
	mov.u32 	%r1020, %r1019;
	mov.u32 	%r1021, %r1019;
	mov.u32 	%r1022, %r1019;
	mov.u32 	%r1023, %r1019;
	mov.u32 	%r1104, %r1019;
$L__BB0_42:
	mul.wide.u32 	%rd18, %r1104, 4;
	add.s64 	%rd19, %rd1, %rd18;
	ld.local.u32 	%r196, [%rd19+4];
	shl.b32 	%r197, %r1104, 5;
	mov.b32 	%r1110, 0;
$L__BB0_43:
	.pragma "nounroll";
	shr.u32 	%r697, %r196, %r1110;
	and.b32  	%r698, %r697, 1;
	setp.eq.b32 	%p24, %r698, 1;
	not.pred 	%p25, %p24;
	add.s32 	%r699, %r197, %r1110;
	mul.lo.s32 	%r700, %r699, 5;
	mul.wide.u32 	%rd20, %r700, 4;
	add.s64 	%rd7, %rd5, %rd20;
	@%p25 bra 	$L__BB0_45;
	ld.global.u32 	%r701, [%rd7];
	xor.b32  	%r1023, %r1023, %r701;
	ld.global.u32 	%r702, [%rd7+4];
	xor.b32  	%r1022, %r1022, %r702;
	ld.global.u32 	%r703, [%rd7+8];
	xor.b32  	%r1021, %r1021, %r703;
	ld.global.u32 	%r704, [%rd7+12];
	xor.b32  	%r1020, %r1020, %r704;
	ld.global.u32 	%r705, [%rd7+16];
	xor.b32  	%r1019, %r1019, %r705;
$L__BB0_45:
	and.b32  	%r707, %r697, 2;
	setp.eq.s32 	%p26, %r707, 0;
	@%p26 bra 	$L__BB0_47;
	ld.global.u32 	%r708, [%rd7+20];
	xor.b32  	%r1023, %r1023, %r708;
	ld.global.u32 	%r709, [%rd7+24];
	xor.b32  	%r1022, %r1022, %r709;
	ld.global.u32 	%r710, [%rd7+28];
	xor.b32  	%r1021, %r1021, %r710;
	ld.global.u32 	%r711, [%rd7+32];
	xor.b32  	%r1020, %r1020, %r711;
	ld.global.u32 	%r712, [%rd7+36];
	xor.b32  	%r1019, %r1019, %r712;
$L__BB0_47:
	and.b32  	%r714, %r697, 4;
	setp.eq.s32 	%p27, %r714, 0;
	@%p27 bra 	$L__BB0_49;
	ld.global.u32 	%r715, [%rd7+40];
	xor.b32  	%r1023, %r1023, %r715;
	ld.global.u32 	%r716, [%rd7+44];
	xor.b32  	%r1022, %r1022, %r716;
	ld.global.u32 	%r717, [%rd7+48];
	xor.b32  	%r1021, %r1021, %r717;
	ld.global.u32 	%r718, [%rd7+52];
	xor.b32  	%r1020, %r1020, %r718;
	ld.global.u32 	%r719, [%rd7+56];
	xor.b32  	%r1019, %r1019, %r719;
$L__BB0_49:
	and.b32  	%r721, %r697, 8;
	setp.eq.s32 	%p28, %r721, 0;
	@%p28 bra 	$L__BB0_51;
	ld.global.u32 	%r722, [%rd7+60];
	xor.b32  	%r1023, %r1023, %r722;
	ld.global.u32 	%r723, [%rd7+64];
	xor.b32  	%r1022, %r1022, %r723;
	ld.global.u32 	%r724, [%rd7+68];
	xor.b32  	%r1021, %r1021, %r724;
	ld.global.u32 	%r725, [%rd7+72];
	xor.b32  	%r1020, %r1020, %r725;
	ld.global.u32 	%r726, [%rd7+76];
	xor.b32  	%r1019, %r1019, %r726;
$L__BB0_51:
	and.b32  	%r728, %r697, 16;
	setp.eq.s32 	%p29, %r728, 0;
	@%p29 bra 	$L__BB0_53;
	ld.global.u32 	%r729, [%rd7+80];
	xor.b32  	%r1023, %r1023, %r729;
	ld.global.u32 	%r730, [%rd7+84];
	xor.b32  	%r1022, %r1022, %r730;
	ld.global.u32 	%r731, [%rd7+88];
	xor.b32  	%r1021, %r1021, %r731;
	ld.global.u32 	%r732, [%rd7+92];
	xor.b32  	%r1020, %r1020, %r732;
	ld.global.u32 	%r733, [%rd7+96];
	xor.b32  	%r1019, %r1019, %r733;
$L__BB0_53:
	and.b32  	%r735, %r697, 32;
	setp.eq.s32 	%p30, %r735, 0;
	@%p30 bra 	$L__BB0_55;
	ld.global.u32 	%r736, [%rd7+100];
	xor.b32  	%r1023, %r1023, %r736;
	ld.global.u32 	%r737, [%rd7+104];
	xor.b32  	%r1022, %r1022, %r737;
	ld.global.u32 	%r738, [%rd7+108];
	xor.b32  	%r1021, %r1021, %r738;
	ld.global.u32 	%r739, [%rd7+112];
	xor.b32  	%r1020, %r1020, %r739;
	ld.global.u32 	%r740, [%rd7+116];
	xor.b32  	%r1019, %r1019, %r740;
$L__BB0_55:
	and.b32  	%r742, %r697, 64;
	setp.eq.s32 	%p31, %r742, 0;
	@%p31 bra 	$L__BB0_57;
	ld.global.u32 	%r743, [%rd7+120];
	xor.b32  	%r1023, %r1023, %r743;
	ld.global.u32 	%r744, [%rd7+124];
	xor.b32  	%r1022, %r1022, %r744;
	ld.global.u32 	%r745, [%rd7+128];
	xor.b32  	%r1021, %r1021, %r745;
	ld.global.u32 	%r746, [%rd7+132];
	xor.b32  	%r1020, %r1020, %r746;
	ld.global.u32 	%r747, [%rd7+136];
	xor.b32  	%r1019, %r1019, %r747;
$L__BB0_57:
	and.b32  	%r749, %r697, 128;
	setp.eq.s32 	%p32, %r749, 0;
	@%p32 bra 	$L__BB0_59;
	ld.global.u32 	%r750, [%rd7+140];
	xor.b32  	%r1023, %r1023, %r750;
	ld.global.u32 	%r751, [%rd7+144];
	xor.b32  	%r1022, %r1022, %r751;
	ld.global.u32 	%r752, [%rd7+148];
	xor.b32  	%r1021, %r1021, %r752;
	ld.global.u32 	%r753, [%rd7+152];
	xor.b32  	%r1020, %r1020, %r753;
	ld.global.u32 	%r754, [%rd7+156];
	xor.b32  	%r1019, %r1019, %r754;
$L__BB0_59:
	and.b32  	%r756, %r697, 256;
	setp.eq.s32 	%p33, %r756, 0;
	@%p33 bra 	$L__BB0_61;
	ld.global.u32 	%r757, [%rd7+160];
	xor.b32  	%r1023, %r1023, %r757;
	ld.global.u32 	%r758, [%rd7+164];
	xor.b32  	%r1022, %r1022, %r758;
	ld.global.u32 	%r759, [%rd7+168];
	xor.b32  	%r1021, %r1021, %r759;
	ld.global.u32 	%r760, [%rd7+172];
	xor.b32  	%r1020, %r1020, %r760;
	ld.global.u32 	%r761, [%rd7+176];
	xor.b32  	%r1019, %r1019, %r761;
$L__BB0_61:
	and.b32  	%r763, %r697, 512;
	setp.eq.s32 	%p34, %r763, 0;
	@%p34 bra 	$L__BB0_63;
	ld.global.u32 	%r764, [%rd7+180];
	xor.b32  	%r1023, %r1023, %r764;
	ld.global.u32 	%r765, [%rd7+184];
	xor.b32  	%r1022, %r1022, %r765;
	ld.global.u32 	%r766, [%rd7+188];
	xor.b32  	%r1021, %r1021, %r766;
	ld.global.u32 	%r767, [%rd7+192];
	xor.b32  	%r1020, %r1020, %r767;
	ld.global.u32 	%r768, [%rd7+196];
	xor.b32  	%r1019, %r1019, %r768;
$L__BB0_63:
	and.b32  	%r770, %r697, 1024;
	setp.eq.s32 	%p35, %r770, 0;
	@%p35 bra 	$L__BB0_65;
	ld.global.u32 	%r771, [%rd7+200];
	xor.b32  	%r1023, %r1023, %r771;
	ld.global.u32 	%r772, [%rd7+204];
	xor.b32  	%r1022, %r1022, %r772;
	ld.global.u32 	%r773, [%rd7+208];
	xor.b32  	%r1021, %r1021, %r773;
	ld.global.u32 	%r774, [%rd7+212];
	xor.b32  	%r1020, %r1020, %r774;
	ld.global.u32 	%r775, [%rd7+216];
	xor.b32  	%r1019, %r1019, %r775;
$L__BB0_65:
	and.b32  	%r777, %r697, 2048;
	setp.eq.s32 	%p36, %r777, 0;
	@%p36 bra 	$L__BB0_67;
	ld.global.u32 	%r778, [%rd7+220];
	xor.b32  	%r1023, %r1023, %r778;
	ld.global.u32 	%r779, [%rd7+224];
	xor.b32  	%r1022, %r1022, %r779;
	ld.global.u32 	%r780, [%rd7+228];
	xor.b32  	%r1021, %r1021, %r780;
	ld.global.u32 	%r781, [%rd7+232];
	xor.b32  	%r1020, %r1020, %r781;
	ld.global.u32 	%r782, [%rd7+236];
	xor.b32  	%r1019, %r1019, %r782;
$L__BB0_67:
	and.b32  	%r784, %r697, 4096;
	setp.eq.s32 	%p37, %r784, 0;
	@%p37 bra 	$L__BB0_69;
	ld.global.u32 	%r785, [%rd7+240];
	xor.b32  	%r1023, %r1023, %r785;
	ld.global.u32 	%r786, [%rd7+244];
	xor.b32  	%r1022, %r1022, %r786;
	ld.global.u32 	%r787, [%rd7+248];
	xor.b32  	%r1021, %r1021, %r787;
	ld.global.u32 	%r788, [%rd7+252];
	xor.b32  	%r1020, %r1020, %r788;
	ld.global.u32 	%r789, [%rd7+256];
	xor.b32  	%r1019, %r1019, %r789;
$L__BB0_69:
	and.b32  	%r791, %r697, 8192;
	setp.eq.s32 	%p38, %r791, 0;
	@%p38 bra 	$L__BB0_71;
	ld.global.u32 	%r792, [%rd7+260];
	xor.b32  	%r1023, %r1023, %r792;
	ld.global.u32 	%r793, [%rd7+264];
	xor.b32  	%r1022, %r1022, %r793;
	ld.global.u32 	%r794, [%rd7+268];
	xor.b32  	%r1021, %r1021, %r794;
	ld.global.u32 	%r795, [%rd7+272];
	xor.b32  	%r1020, %r1020, %r795;
	ld.global.u32 	%r796, [%rd7+276];
	xor.b32  	%r1019, %r1019, %r796;
$L__BB0_71:
	and.b32  	%r798, %r697, 16384;
	setp.eq.s32 	%p39, %r798, 0;
	@%p39 bra 	$L__BB0_73;
	ld.global.u32 	%r799, [%rd7+280];
	xor.b32  	%r1023, %r1023, %r799;
	ld.global.u32 	%r800, [%rd7+284];
	xor.b32  	%r1022, %r1022, %r800;
	ld.global.u32 	%r801, [%rd7+288];
	xor.b32  	%r1021, %r1021, %r801;
	ld.global.u32 	%r802, [%rd7+292];
	xor.b32  	%r1020, %r1020, %r802;
	ld.global.u32 	%r803, [%rd7+296];
	xor.b32  	%r1019, %r1019, %r803;
$L__BB0_73:
	and.b32  	%r805, %r697, 32768;
	setp.eq.s32 	%p40, %r805, 0;
	@%p40 bra 	$L__BB0_75;
	ld.global.u32 	%r806, [%rd7+300];
	xor.b32  	%r1023, %r1023, %r806;
	ld.global.u32 	%r807, [%rd7+304];
	xor.b32  	%r1022, %r1022, %r807;
	ld.global.u32 	%r808, [%rd7+308];
	xor.b32  	%r1021, %r1021, %r808;
	ld.global.u32 	%r809, [%rd7+312];
	xor.b32  	%r1020, %r1020, %r809;
	ld.global.u32 	%r810, [%rd7+316];
	xor.b32  	%r1019, %r1019, %r810;
$L__BB0_75:
	add.s32 	%r1110, %r1110, 16;
	setp.ne.s32 	%p41, %r1110, 32;
	@%p41 bra 	$L__BB0_43;
	mad.lo.s32 	%r811, %r1104, -31, %r197;
	add.s32 	%r1104, %r811, 1;
	setp.ne.s32 	%p42, %r1104, 5;
	@%p42 bra 	$L__BB0_42;
	st.local.u32 	[%rd1+4], %r1023;
	st.local.v2.u32 	[%rd1+8], {%r1022, %r1021};
	st.local.v2.u32 	[%rd1+16], {%r1020, %r1019};
	setp.ne.s64 	%p43, %rd4, 3;
	@%p43 bra 	$L__BB0_115;
	mov.b32 	%r1019, 0;
	mov.u32 	%r1020, %r1019;
	mov.u32 	%r1021, %r1019;
	mov.u32 	%r1022, %r1019;
	mov.u32 	%r1023, %r1019;
	mov.u32 	%r1196, %r1019;
$L__BB0_79:
	mul.wide.u32 	%rd21, %r1196, 4;
	add.s64 	%rd22, %rd1, %rd21;
	ld.local.u32 	%r372, [%rd22+4];
	shl.b32 	%r373, %r1196, 5;
	mov.b32 	%r1202, 0;
$L__BB0_80:
	.pragma "nounroll";
	shr.u32 	%r814, %r372, %r1202;
	and.b32  	%r815, %r814, 1;
	setp.eq.b32 	%p44, %r815, 1;
	not.pred 	%p45, %p44;
	add.s32 	%r816, %r373, %r1202;
	mul.lo.s32 	%r817, %r816, 5;
	mul.wide.u32 	%rd23, %r817, 4;
	add.s64 	%rd8, %rd5, %rd23;
	@%p45 bra 	$L__BB0_82;
	ld.global.u32 	%r818, [%rd8];
	xor.b32  	%r1023, %r1023, %r818;
	ld.global.u32 	%r819, [%rd8+4];
	xor.b32  	%r1022, %r1022, %r819;
	ld.global.u32 	%r820, [%rd8+8];
	xor.b32  	%r1021, %r1021, %r820;
	ld.global.u32 	%r821, [%rd8+12];
	xor.b32  	%r1020, %r1020, %r821;
	ld.global.u32 	%r822, [%rd8+16];
	xor.b32  	%r1019, %r1019, %r822;
$L__BB0_82:
	and.b32  	%r824, %r814, 2;
	setp.eq.s32 	%p46, %r824, 0;
	@%p46 bra 	$L__BB0_84;
	ld.global.u32 	%r825, [%rd8+20];
	xor.b32  	%r1023, %r1023, %r825;
	ld.global.u32 	%r826, [%rd8+24];
	xor.b32  	%r1022, %r1022, %r826;
	ld.global.u32 	%r827, [%rd8+28];
	xor.b32  	%r1021, %r1021, %r827;
	ld.global.u32 	%r828, [%rd8+32];
	xor.b32  	%r1020, %r1020, %r828;
	ld.global.u32 	%r829, [%rd8+36];
	xor.b32  	%r1019, %r1019, %r829;
$L__BB0_84:
	and.b32  	%r831, %r814, 4;
	setp.eq.s32 	%p47, %r831, 0;
	@%p47 bra 	$L__BB0_86;
	ld.global.u32 	%r832, [%rd8+40];
	xor.b32  	%r1023, %r1023, %r832;
	ld.global.u32 	%r833, [%rd8+44];
	xor.b32  	%r1022, %r1022, %r833;
	ld.global.u32 	%r834, [%rd8+48];
	xor.b32  	%r1021, %r1021, %r834;
	ld.global.u32 	%r835, [%rd8+52];
	xor.b32  	%r1020, %r1020, %r835;
	ld.global.u32 	%r836, [%rd8+56];
	xor.b32  	%r1019, %r1019, %r836;
$L__BB0_86:
	and.b32  	%r838, %r814, 8;
	setp.eq.s32 	%p48, %r838, 0;
	@%p48 bra 	$L__BB0_88;
	ld.global.u32 	%r839, [%rd8+60];
	xor.b32  	%r1023, %r1023, %r839;
	ld.global.u32 	%r840, [%rd8+64];
	xor.b32  	%r1022, %r1022, %r840;
	ld.global.u32 	%r841, [%rd8+68];
	xor.b32  	%r1021, %r1021, %r841;
	ld.global.u32 	%r842, [%rd8+72];
	xor.b32  	%r1020, %r1020, %r842;
	ld.global.u32 	%r843, [%rd8+76];
	xor.b32  	%r1019, %r1019, %r843;
$L__BB0_88:
	and.b32  	%r845, %r814, 16;
	setp.eq.s32 	%p49, %r845, 0;
	@%p49 bra 	$L__BB0_90;
	ld.global.u32 	%r846, [%rd8+80];
	xor.b32  	%r1023, %r1023, %r846;
	ld.global.u32 	%r847, [%rd8+84];
	xor.b32  	%r1022, %r1022, %r847;
	ld.global.u32 	%r848, [%rd8+88];
	xor.b32  	%r1021, %r1021, %r848;
	ld.global.u32 	%r849, [%rd8+92];
	xor.b32  	%r1020, %r1020, %r849;
	ld.global.u32 	%r850, [%rd8+96];
	xor.b32  	%r1019, %r1019, %r850;
$L__BB0_90:
	and.b32  	%r852, %r814, 32;
	setp.eq.s32 	%p50, %r852, 0;
	@%p50 bra 	$L__BB0_92;
	ld.global.u32 	%r853, [%rd8+100];
	xor.b32  	%r1023, %r1023, %r853;
	ld.global.u32 	%r854, [%rd8+104];
	xor.b32  	%r1022, %r1022, %r854;
	ld.global.u32 	%r855, [%rd8+108];
	xor.b32  	%r1021, %r1021, %r855;
	ld.global.u32 	%r856, [%rd8+112];
	xor.b32  	%r1020, %r1020, %r856;
	ld.global.u32 	%r857, [%rd8+116];
	xor.b32  	%r1019, %r1019, %r857;
$L__BB0_92:
	and.b32  	%r859, %r814, 64;
	setp.eq.s32 	%p51, %r859, 0;
	@%p51 bra 	$L__BB0_94;
	ld.global.u32 	%r860, [%rd8+120];
	xor.b32  	%r1023, %r1023, %r860;
	ld.global.u32 	%r861, [%rd8+124];
	xor.b32  	%r1022, %r1022, %r861;
	ld.global.u32 	%r862, [%rd8+128];
	xor.b32  	%r1021, %r1021, %r862;
	ld.global.u32 	%r863, [%rd8+132];
	xor.b32  	%r1020, %r1020, %r863;
	ld.global.u32 	%r864, [%rd8+136];
	xor.b32  	%r1019, %r1019, %r864;
$L__BB0_94:
	and.b32  	%r866, %r814, 128;
	setp.eq.s32 	%p52, %r866, 0;
	@%p52 bra 	$L__BB0_96;
	ld.global.u32 	%r867, [%rd8+140];
	xor.b32  	%r1023, %r1023, %r867;
	ld.global.u32 	%r868, [%rd8+144];
	xor.b32  	%r1022, %r1022, %r868;
	ld.global.u32 	%r869, [%rd8+148];
	xor.b32  	%r1021, %r1021, %r869;
	ld.global.u32 	%r870, [%rd8+152];
	xor.b32  	%r1020, %r1020, %r870;
	ld.global.u32 	%r871, [%rd8+156];
	xor.b32  	%r1019, %r1019, %r871;
$L__BB0_96:
	and.b32  	%r873, %r814, 256;
	setp.eq.s32 	%p53, %r873, 0;
	@%p53 bra 	$L__BB0_98;
	ld.global.u32 	%r874, [%rd8+160];
	xor.b32  	%r1023, %r1023, %r874;
	ld.global.u32 	%r875, [%rd8+164];
	xor.b32  	%r1022, %r1022, %r875;
	ld.global.u32 	%r876, [%rd8+168];
	xor.b32  	%r1021, %r1021, %r876;
	ld.global.u32 	%r877, [%rd8+172];
	xor.b32  	%r1020, %r1020, %r877;
	ld.global.u32 	%r878, [%rd8+176];
	xor.b32  	%r1019, %r1019, %r878;
$L__BB0_98:
	and.b32  	%r880, %r814, 512;
	setp.eq.s32 	%p54, %r880, 0;
	@%p54 bra 	$L__BB0_100;
	ld.global.u32 	%r881, [%rd8+180];
	xor.b32  	%r1023, %r1023, %r881;
	ld.global.u32 	%r882, [%rd8+184];
	xor.b32  	%r1022, %r1022, %r882;
	ld.global.u32 	%r883, [%rd8+188];
	xor.b32  	%r1021, %r1021, %r883;
	ld.global.u32 	%r884, [%rd8+192];
	xor.b32  	%r1020, %r1020, %r884;
	ld.global.u32 	%r885, [%rd8+196];
	xor.b32  	%r1019, %r1019, %r885;
$L__BB0_100:
	and.b32  	%r887, %r814, 1024;
	setp.eq.s32 	%p55, %r887, 0;
	@%p55 bra 	$L__BB0_102;
	ld.global.u32 	%r888, [%rd8+200];
	xor.b32  	%r1023, %r1023, %r888;
	ld.global.u32 	%r889, [%rd8+204];
	xor.b32  	%r1022, %r1022, %r889;
	ld.global.u32 	%r890, [%rd8+208];
	xor.b32  	%r1021, %r1021, %r890;
	ld.global.u32 	%r891, [%rd8+212];
	xor.b32  	%r1020, %r1020, %r891;
	ld.global.u32 	%r892, [%rd8+216];
	xor.b32  	%r1019, %r1019, %r892;
$L__BB0_102:
	and.b32  	%r894, %r814, 2048;
	setp.eq.s32 	%p56, %r894, 0;
	@%p56 bra 	$L__BB0_104;
	ld.global.u32 	%r895, [%rd8+220];
	xor.b32  	%r1023, %r1023, %r895;
	ld.global.u32 	%r896, [%rd8+224];
	xor.b32  	%r1022, %r1022, %r896;
	ld.global.u32 	%r897, [%rd8+228];
	xor.b32  	%r1021, %r1021, %r897;
	ld.global.u32 	%r898, [%rd8+232];
	xor.b32  	%r1020, %r1020, %r898;
	ld.global.u32 	%r899, [%rd8+236];
	xor.b32  	%r1019, %r1019, %r899;
$L__BB0_104:
	and.b32  	%r901, %r814, 4096;
	setp.eq.s32 	%p57, %r901, 0;
	@%p57 bra 	$L__BB0_106;
	ld.global.u32 	%r902, [%rd8+240];
	xor.b32  	%r1023, %r1023, %r902;
	ld.global.u32 	%r903, [%rd8+244];
	xor.b32  	%r1022, %r1022, %r903;
	ld.global.u32 	%r904, [%rd8+248];
	xor.b32  	%r1021, %r1021, %r904;
	ld.global.u32 	%r905, [%rd8+252];
	xor.b32  	%r1020, %r1020, %r905;
	ld.global.u32 	%r906, [%rd8+256];
	xor.b32  	%r1019, %r1019, %r906;
$L__BB0_106:
	and.b32  	%r908, %r814, 8192;
	setp.eq.s32 	%p58, %r908, 0;
	@%p58 bra 	$L__BB0_108;
	ld.global.u32 	%r909, [%rd8+260];
	xor.b32  	%r1023, %r1023, %r909;
	ld.global.u32 	%r910, [%rd8+264];
	xor.b32  	%r1022, %r1022, %r910;
	ld.global.u32 	%r911, [%rd8+268];
	xor.b32  	%r1021, %r1021, %r911;
	ld.global.u32 	%r912, [%rd8+272];
	xor.b32  	%r1020, %r1020, %r912;
	ld.global.u32 	%r913, [%rd8+276];
	xor.b32  	%r1019, %r1019, %r913;
$L__BB0_108:
	and.b32  	%r915, %r814, 16384;
	setp.eq.s32 	%p59, %r915, 0;
	@%p59 bra 	$L__BB0_110;
	ld.global.u32 	%r916, [%rd8+280];
	xor.b32  	%r1023, %r1023, %r916;
	ld.global.u32 	%r917, [%rd8+284];
	xor.b32  	%r1022, %r1022, %r917;
	ld.global.u32 	%r918, [%rd8+288];
	xor.b32  	%r1021, %r1021, %r918;
	ld.global.u32 	%r919, [%rd8+292];
	xor.b32  	%r1020, %r1020, %r919;
	ld.global.u32 	%r920, [%rd8+296];
	xor.b32  	%r1019, %r1019, %r920;
$L__BB0_110:
	and.b32  	%r922, %r814, 32768;
	setp.eq.s32 	%p60, %r922, 0;
	@%p60 bra 	$L__BB0_112;
	ld.global.u32 	%r923, [%rd8+300];
	xor.b32  	%r1023, %r1023, %r923;
	ld.global.u32 	%r924, [%rd8+304];
	xor.b32  	%r1022, %r1022, %r924;
	ld.global.u32 	%r925, [%rd8+308];
	xor.b32  	%r1021, %r1021, %r925;
	ld.global.u32 	%r926, [%rd8+312];
	xor.b32  	%r1020, %r1020, %r926;
	ld.global.u32 	%r927, [%rd8+316];
	xor.b32  	%r1019, %r1019, %r927;
$L__BB0_112:
	add.s32 	%r1202, %r1202, 16;
	setp.ne.s32 	%p61, %r1202, 32;
	@%p61 bra 	$L__BB0_80;
	mad.lo.s32 	%r928, %r1196, -31, %r373;
	add.s32 	%r1196, %r928, 1;
	setp.ne.s32 	%p62, %r1196, 5;
	@%p62 bra 	$L__BB0_79;
	st.local.u32 	[%rd1+4], %r1023;
	st.local.v2.u32 	[%rd1+8], {%r1022, %r1021};
	st.local.v2.u32 	[%rd1+16], {%r1020, %r1019};
$L__BB0_115:
	shr.u64 	%rd36, %rd3, 2;
	add.s32 	%r1006, %r1006, 1;
	setp.gt.u64 	%p63, %rd3, 3;
	@%p63 bra 	$L__BB0_3;
$L__BB0_116:
	shr.u32 	%r930, %r1023, 2;
	xor.b32  	%r931, %r930, %r1023;
	shl.b32 	%r932, %r1019, 4;
	shl.b32 	%r933, %r931, 1;
	xor.b32  	%r934, %r933, %r932;
	xor.b32  	%r935, %r934, %r931;
	xor.b32  	%r936, %r935, %r1019;
	add.s32 	%r937, %r2, %r936;
	add.s32 	%r938, %r937, 362437;
	shr.u32 	%r939, %r1022, 2;
	xor.b32  	%r940, %r939, %r1022;
	shl.b32 	%r941, %r936, 4;
	shl.b32 	%r942, %r940, 1;
	xor.b32  	%r943, %r942, %r941;
	xor.b32  	%r944, %r943, %r940;
	xor.b32  	%r945, %r944, %r936;
	add.s32 	%r946, %r2, %r945;
	add.s32 	%r947, %r946, 724874;
	shr.u32 	%r948, %r1021, 2;
	xor.b32  	%r949, %r948, %r1021;
	shl.b32 	%r950, %r945, 4;
	shl.b32 	%r951, %r949, 1;
	xor.b32  	%r952, %r951, %r950;
	xor.b32  	%r953, %r952, %r949;
	xor.b32  	%r954, %r953, %r945;
	add.s32 	%r955, %r2, %r954;
	add.s32 	%r956, %r955, 1087311;
	shr.u32 	%r957, %r1020, 2;
	xor.b32  	%r958, %r957, %r1020;
	shl.b32 	%r959, %r954, 4;
	shl.b32 	%r960, %r958, 1;
	xor.b32  	%r961, %r960, %r959;
	xor.b32  	%r962, %r961, %r958;
	xor.b32  	%r963, %r962, %r954;
	add.s32 	%r964, %r2, %r963;
	add.s32 	%r965, %r964, 1449748;
	cvt.u64.u32 	%rd24, %r938;
	mul.wide.u32 	%rd25, %r947, 2097152;
	xor.b64  	%rd26, %rd25, %rd24;
	cvt.rn.f64.u64 	%fd21, %rd26;
	fma.rn.f64 	%fd117, %fd21, 0d3CA0000000000000, 0d3C90000000000000;
	cvt.u64.u32 	%rd27, %r956;
	mul.wide.u32 	%rd28, %r965, 2097152;
	xor.b64  	%rd29, %rd28, %rd27;
	cvt.rn.f64.u64 	%fd22, %rd29;
	fma.rn.f64 	%fd2, %fd22, 0d3CB0000000000000, 0d3CA0000000000000;
	{
	.reg .b32 %temp; 
	mov.b64 	{%temp, %r1293}, %fd117;
	}
	{
	.reg .b32 %temp; 
	mov.b64 	{%r1294, %temp}, %fd117;
	}
	setp.gt.s32 	%p64, %r1293, 1048575;
	mov.b32 	%r1295, -1023;
	@%p64 bra 	$L__BB0_118;
	mul.f64 	%fd117, %fd117, 0d4350000000000000;
	{
	.reg .b32 %temp; 
	mov.b64 	{%temp, %r1293}, %fd117;
	}
	{
	.reg .b32 %temp; 
	mov.b64 	{%r1294, %temp}, %fd117;
	}
	mov.b32 	%r1295, -1077;
$L__BB0_118:
	add.s32 	%r967, %r1293, -1;
	setp.gt.u32 	%p65, %r967, 2146435070;
	@%p65 bra 	$L__BB0_122;
	shr.u32 	%r970, %r1293, 20;
	add.s32 	%r1296, %r1295, %r970;
	and.b32  	%r971, %r1293, 1048575;
	or.b32  	%r972, %r971, 1072693248;
	mov.b64 	%fd118, {%r1294, %r972};
	setp.lt.u32 	%p67, %r972, 1073127583;
	@%p67 bra 	$L__BB0_121;
	{
	.reg .b32 %temp; 
	mov.b64 	{%r973, %temp}, %fd118;
	}
	{
	.reg .b32 %temp; 
	mov.b64 	{%temp, %r974}, %fd118;
	}
	add.s32 	%r975, %r974, -1048576;
	mov.b64 	%fd118, {%r973, %r975};
	add.s32 	%r1296, %r1296, 1;
$L__BB0_121:
	add.f64 	%fd24, %fd118, 0dBFF0000000000000;
	add.f64 	%fd25, %fd118, 0d3FF0000000000000;
	rcp.approx.ftz.f64 	%fd26, %fd25;
	neg.f64 	%fd27, %fd25;
	fma.rn.f64 	%fd28, %fd27, %fd26, 0d3FF0000000000000;
	fma.rn.f64 	%fd29, %fd28, %fd28, %fd28;
	fma.rn.f64 	%fd30, %fd29, %fd26, %fd26;
	mul.f64 	%fd31, %fd24, %fd30;
	fma.rn.f64 	%fd32, %fd24, %fd30, %fd31;
	mul.f64 	%fd33, %fd32, %fd32;
	fma.rn.f64 	%fd34, %fd33, 0d3EB1380B3AE80F1E, 0d3ED0EE258B7A8B04;
	fma.rn.f64 	%fd35, %fd34, %fd33, 0d3EF3B2669F02676F;
	fma.rn.f64 	%fd36, %fd35, %fd33, 0d3F1745CBA9AB0956;
	fma.rn.f64 	%fd37, %fd36, %fd33, 0d3F3C71C72D1B5154;
	fma.rn.f64 	%fd38, %fd37, %fd33, 0d3F624924923BE72D;
	fma.rn.f64 	%fd39, %fd38, %fd33, 0d3F8999999999A3C4;
	fma.rn.f64 	%fd40, %fd39, %fd33, 0d3FB5555555555554;
	sub.f64 	%fd41, %fd24, %fd32;
	add.f64 	%fd42, %fd41, %fd41;
	neg.f64 	%fd43, %fd32;
	fma.rn.f64 	%fd44, %fd43, %fd24, %fd42;
	mul.f64 	%fd45, %fd30, %fd44;
	mul.f64 	%fd46, %fd33, %fd40;
	fma.rn.f64 	%fd47, %fd46, %fd32, %fd45;
	xor.b32  	%r976, %r1296, -2147483648;
	mov.b32 	%r977, 1127219200;
	mov.b64 	%fd48, {%r976, %r977};
	mov.b32 	%r978, -2147483648;
	mov.b64 	%fd49, {%r978, %r977};
	sub.f64 	%fd50, %fd48, %fd49;
	fma.rn.f64 	%fd51, %fd50, 0d3FE62E42FEFA39EF, %fd32;
	fma.rn.f64 	%fd52, %fd50, 0dBFE62E42FEFA39EF, %fd51;
	sub.f64 	%fd53, %fd52, %fd32;
	sub.f64 	%fd54, %fd47, %fd53;
	fma.rn.f64 	%fd55, %fd50, 0d3C7ABC9E3B39803F, %fd54;
	add.f64 	%fd119, %fd51, %fd55;
	bra.uni 	$L__BB0_123;
$L__BB0_122:
	fma.rn.f64 	%fd23, %fd117, 0d7FF0000000000000, 0d7FF0000000000000;
	{
	.reg .b32 %temp; 
	mov.b64 	{%temp, %r968}, %fd117;
	}
	and.b32  	%r969, %r968, 2147483647;
	setp.eq.s32 	%p66, %r969, 0;
	selp.f64 	%fd119, 0dFFF0000000000000, %fd23, %p66;
$L__BB0_123:
	ld.param.f64 	%fd116, [_Z18monte_carlo_kerneldddddiPdm_param_2];
	mul.f64 	%fd56, %fd119, 0dC000000000000000;
	sqrt.rn.f64 	%fd57, %fd56;
	{
	.reg .b32 %temp; 
	mov.b64 	{%temp, %r979}, %fd2;
	}
	shl.b32 	%r980, %r979, 1;
	setp.gt.u32 	%p68, %r980, -2038431744;
	mov.f64 	%fd58, 0d0000000000000000;
	mul.rn.f64 	%fd59, %fd2, %fd58;
	selp.f64 	%fd60, %fd59, %fd2, %p68;
	{
	.reg .b32 %temp; 
	mov.b64 	{%r981, %temp}, %fd60;
	}
	{
	.reg .b32 %temp; 
	mov.b64 	{%temp, %r982}, %fd60;
	}
	add.s32 	%r983, %r982, 1048576;
	mov.b64 	%fd61, {%r981, %r983};
	cvt.rni.f64.f64 	%fd62, %fd61;
	cvt.rzi.s64.f64 	%rd30, %fd62;
	cvt.u32.u64 	%r984, %rd30;
	fma.rn.f64 	%fd63, %fd62, 0dBFE0000000000000, %fd60;
	mul.f64 	%fd64, %fd63, 0d3CA1A62633145C07;
	fma.rn.f64 	%fd65, %fd63, 0d400921FB54442D18, %fd64;
	mul.rn.f64 	%fd66, %fd65, %fd65;
	fma.rn.f64 	%fd67, %fd66, 0dBDA8FF8320FD8164, 0d3E21EEA7C1EF8528;
	fma.rn.f64 	%fd68, %fd67, %fd66, 0dBE927E4F8E06E6D9;
	fma.rn.f64 	%fd69, %fd68, %fd66, 0d3EFA01A019DDBCE9;
	fma.rn.f64 	%fd70, %fd69, %fd66, 0dBF56C16C16C15D47;
	fma.rn.f64 	%fd71, %fd70, %fd66, 0d3FA5555555555551;
	fma.rn.f64 	%fd72, %fd71, %fd66, 0dBFE0000000000000;
	fma.rn.f64 	%fd73, %fd72, %fd66, 0d3FF0000000000000;
	fma.rn.f64 	%fd74, %fd66, 0d3DE5DB65F9785EBA, 0dBE5AE5F12CB0D246;
	fma.rn.f64 	%fd75, %fd74, %fd66, 0d3EC71DE369ACE392;
	fma.rn.f64 	%fd76, %fd75, %fd66, 0dBF2A01A019DB62A1;
	fma.rn.f64 	%fd77, %fd76, %fd66, 0d3F81111111110818;
	fma.rn.f64 	%fd78, %fd77, %fd66, 0dBFC5555555555554;
	fma.rn.f64 	%fd79, %fd78, %fd66, 0d0000000000000000;
	fma.rn.f64 	%fd80, %fd79, %fd65, %fd65;
	and.b64  	%rd31, %rd30, 1;
	setp.eq.b64 	%p69, %rd31, 1;
	selp.f64 	%fd81, %fd73, %fd80, %p69;
	and.b32  	%r985, %r984, 2;
	setp.eq.s32 	%p70, %r985, 0;
	{
	.reg .b32 %temp; 
	mov.b64 	{%temp, %r986}, %fd81;
	}
	{
	.reg .b32 %temp; 
	mov.b64 	{%r987, %temp}, %fd81;
	}
	xor.b32  	%r988, %r986, -2147483648;
	mov.b64 	%fd82, {%r987, %r988};
	selp.f64 	%fd83, %fd81, %fd82, %p70;
	cvt.rzi.f64.f64 	%fd84, %fd60;
	setp.eq.f64 	%p71, %fd60, %fd84;
	mul.rn.f64 	%fd85, %fd60, %fd58;
	selp.f64 	%fd86, %fd85, %fd83, %p71;
	mul.f64 	%fd87, %fd57, %fd86;
	mul.f64 	%fd88, %fd20, 0dBFE0000000000000;
	fma.rn.f64 	%fd89, %fd20, %fd88, %fd19;
	sqrt.rn.f64 	%fd90, %fd116;
	mul.f64 	%fd91, %fd90, %fd20;
	mul.f64 	%fd92, %fd91, %fd87;
	fma.rn.f64 	%fd11, %fd116, %fd89, %fd92;
	fma.rn.f64 	%fd93, %fd11, 0d3FF71547652B82FE, 0d4338000000000000;
	{
	.reg .b32 %temp; 
	mov.b64 	{%r563, %temp}, %fd93;
	}
	mov.f64 	%fd94, 0dC338000000000000;
	add.rn.f64 	%fd95, %fd93, %fd94;
	fma.rn.f64 	%fd96, %fd95, 0dBFE62E42FEFA39EF, %fd11;
	fma.rn.f64 	%fd97, %fd95, 0dBC7ABC9E3B39803F, %fd96;
	fma.rn.f64 	%fd98, %fd97, 0d3E5ADE1569CE2BDF, 0d3E928AF3FCA213EA;
	fma.rn.f64 	%fd99, %fd98, %fd97, 0d3EC71DEE62401315;
	fma.rn.f64 	%fd100, %fd99, %fd97, 0d3EFA01997C89EB71;
	fma.rn.f64 	%fd101, %fd100, %fd97, 0d3F2A01A014761F65;
	fma.rn.f64 	%fd102, %fd101, %fd97, 0d3F56C16C1852B7AF;
	fma.rn.f64 	%fd103, %fd102, %fd97, 0d3F81111111122322;
	fma.rn.f64 	%fd104, %fd103, %fd97, 0d3FA55555555502A1;
	fma.rn.f64 	%fd105, %fd104, %fd97, 0d3FC5555555555511;
	fma.rn.f64 	%fd106, %fd105, %fd97, 0d3FE000000000000B;
	fma.rn.f64 	%fd107, %fd106, %fd97, 0d3FF0000000000000;
	fma.rn.f64 	%fd108, %fd107, %fd97, 0d3FF0000000000000;
	{
	.reg .b32 %temp; 
	mov.b64 	{%r564, %temp}, %fd108;
	}
	{
	.reg .b32 %temp; 
	mov.b64 	{%temp, %r565}, %fd108;
	}
	shl.b32 	%r989, %r563, 20;
	add.s32 	%r990, %r989, %r565;
	mov.b64 	%fd120, {%r564, %r990};
	{
	.reg .b32 %temp; 
	mov.b64 	{%temp, %r991}, %fd11;
	}
	mov.b32 	%f2, %r991;
	abs.f32 	%f1, %f2;
	setp.lt.f32 	%p72, %f1, 0f4086232B;
	@%p72 bra 	$L__BB0_126;
	setp.lt.f64 	%p73, %fd11, 0d0000000000000000;
	add.f64 	%fd109, %fd11, 0d7FF0000000000000;
	selp.f64 	%fd120, 0d0000000000000000, %fd109, %p73;
	setp.geu.f32 	%p74, %f1, 0f40874800;
	@%p74 bra 	$L__BB0_126;
	shr.u32 	%r992, %r563, 31;
	add.s32 	%r993, %r563, %r992;
	shr.s32 	%r994, %r993, 1;
	shl.b32 	%r995, %r994, 20;
	add.s32 	%r996, %r565, %r995;
	mov.b64 	%fd110, {%r564, %r996};
	sub.s32 	%r997, %r563, %r994;
	shl.b32 	%r998, %r997, 20;
	add.s32 	%r999, %r998, 1072693248;
	mov.b32 	%r1000, 0;
	mov.b64 	%fd111, {%r1000, %r999};
	mul.f64 	%fd120, %fd111, %fd110;
$L__BB0_126:
	ld.param.u64 	%rd35, [_Z18monte_carlo_kerneldddddiPdm_param_6];
	ld.param.f64 	%fd115, [_Z18monte_carlo_kerneldddddiPdm_param_0];
	mul.f64 	%fd112, %fd115, %fd120;
	sub.f64 	%fd113, %fd112, %fd17;
	max.f64 	%fd114, %fd113, 0d0000000000000000;
	cvta.to.global.u64 	%rd32, %rd35;
	shl.b64 	%rd33, %rd2, 3;
	add.s64 	%rd34, %rd32, %rd33;
	st.global.f64 	[%rd34], %fd114;
$L__BB0_127:
	ret;

}


// ===== COMPILED SASS (sm_100) =====

	.target	sm_100

	.elftype	@"ET_EXEC"


//--------------------- .note.nv.tkinfo           --------------------------
	.section	.note.nv.tkinfo,"",@"SHT_NOTE"
	.sectionflags	@"SHF_NOTE_NV_TKINFO"
	.tkinfo
        /*0018*/ 	.word	0x00000002
        /*0030*/ 	.string	""
        /*0030*/ 	.string	"ptxas"
        /*0030*/ 	.string	"Cuda compilation tools, release 13.0, V13.0.88"
        /*0030*/ 	.string	"Build cuda_13.0.r13.0/compiler.36424714_0"
        /*0030*/ 	.string	"-arch sm_100 -m 64 "



//--------------------- .note.nv.cuinfo           --------------------------
	.section	.note.nv.cuinfo,"",@"SHT_NOTE"
	.sectionflags	@"SHF_NOTE_NV_CUINFO"
        /*0018*/ 	.short	0x0002
        /*001a*/ 	.short	0x0064
        /*001c*/ 	.short	0x0082
	.zero		2


//--------------------- .nv.info                  --------------------------
	.section	.nv.info,"",@"SHT_CUDA_INFO"
	.align	4


	//----- nvinfo : EIATTR_REGCOUNT
	.align		4
        /*0000*/ 	.byte	0x04, 0x2f
        /*0002*/ 	.short	(.L_10 - .L_9)
	.align		4
.L_9:
        /*0004*/ 	.word	index@(_Z18monte_carlo_kerneldddddiPdm)
        /*0008*/ 	.word	0x0000001f


	//----- nvinfo : EIATTR_FRAME_SIZE
	.align		4
.L_10:
        /*000c*/ 	.byte	0x04, 0x11
        /*000e*/ 	.short	(.L_12 - .L_11)
	.align		4
.L_11:
        /*0010*/ 	.word	index@($__internal_0_$__cuda_sm20_dsqrt_rn_f64_mediumpath_v1)
        /*0014*/ 	.word	0x00000030


	//----- nvinfo : EIATTR_FRAME_SIZE
	.align		4
.L_12:
        /*0018*/ 	.byte	0x04, 0x11
        /*001a*/ 	.short	(.L_14 - .L_13)
	.align		4
.L_13:
        /*001c*/ 	.word	index@(_Z18monte_carlo_kerneldddddiPdm)
        /*0020*/ 	.word	0x00000030


	//----- nvinfo : EIATTR_MIN_STACK_SIZE
	.align		4
.L_14:
        /*0024*/ 	.byte	0x04, 0x12
        /*0026*/ 	.short	(.L_16 - .L_15)
	.align		4
.L_15:
        /*0028*/ 	.word	index@(_Z18monte_carlo_kerneldddddiPdm)
        /*002c*/ 	.word	0x00000030
.L_16:


//--------------------- .nv.compat                --------------------------
	.section	.nv.compat,"",@"SHT_CUDA_COMPAT_INFO"
	.align	4
        /*0000*/ 	.byte	0x02, 0x09, 0x00, 0x00, 0x02, 0x02, 0x01, 0x00, 0x02, 0x05, 0x05, 0x00, 0x03, 0x07, 0x01, 0x01
        /*0010*/ 	.byte	0x02, 0x03, 0x00, 0x00, 0x02, 0x06, 0x01, 0x00, 0x04, 0x0b, 0x08, 0x00, 0x01, 0x00, 0x00, 0x00
        /*0020*/ 	.byte	0x00, 0x00, 0x00, 0x00


//--------------------- .nv.info._Z18monte_carlo_kerneldddddiPdm --------------------------
	.section	.nv.info._Z18monte_carlo_kerneldddddiPdm,"",@"SHT_CUDA_INFO"
	.sectionflags	@""
	.align	4


	//----- nvinfo : EIATTR_CUDA_API_VERSION
	.align		4
        /*0000*/ 	.byte	0x04, 0x37
        /*0002*/ 	.short	(.L_18 - .L_17)
.L_17:
        /*0004*/ 	.word	0x00000082


	//----- nvinfo : EIATTR_KPARAM_INFO
	.align		4
.L_18:
        /*0008*/ 	.byte	0x04, 0x17
        /*000a*/ 	.short	(.L_20 - .L_19)
.L_19:
        /*000c*/ 	.word	0x00000000
        /*0010*/ 	.short	0x0007
        /*0012*/ 	.short	0x0038
        /*0014*/ 	.byte	0x00, 0xf0, 0x21, 0x00


	//----- nvinfo : EIATTR_KPARAM_INFO
	.align		4
.L_20:
        /*0018*/ 	.byte	0x04, 0x17
        /*001a*/ 	.short	(.L_22 - .L_21)
.L_21:
        /*001c*/ 	.word	0x00000000
        /*0020*/ 	.short	0x0006
        /*0022*/ 	.short	0x0030
        /*0024*/ 	.byte	0x00, 0xf5, 0x21, 0x00


	//----- nvinfo : EIATTR_KPARAM_INFO
	.align		4
.L_22:
        /*0028*/ 	.byte	0x04, 0x17
        /*002a*/ 	.short	(.L_24 - .L_23)
.L_23:
        /*002c*/ 	.word	0x00000000
        /*0030*/ 	.short	0x0005
        /*0032*/ 	.short	0x0028
        /*0034*/ 	.byte	0x00, 0xf0, 0x11, 0x00


	//----- nvinfo : EIATTR_KPARAM_INFO
	.align		4
.L_24:
        /*0038*/ 	.byte	0x04, 0x17
        /*003a*/ 	.short	(.L_26 - .L_25)
.L_25:
        /*003c*/ 	.word	0x00000000
        /*0040*/ 	.short	0x0004
        /*0042*/ 	.short	0x0020
        /*0044*/ 	.byte	0x00, 0xf0, 0x21, 0x00


	//----- nvinfo : EIATTR_KPARAM_INFO
	.align		4
.L_26:
        /*0048*/ 	.byte	0x04, 0x17
        /*004a*/ 	.short	(.L_28 - .L_27)
.L_27:
        /*004c*/ 	.word	0x00000000
        /*0050*/ 	.short	0x0003
        /*0052*/ 	.short	0x0018
        /*0054*/ 	.byte	0x00, 0xf0, 0x21, 0x00


	//----- nvinfo : EIATTR_KPARAM_INFO
	.align		4
.L_28:
        /*0058*/ 	.byte	0x04, 0x17
        /*005a*/ 	.short	(.L_30 - .L_29)
.L_29:
        /*005c*/ 	.word	0x00000000
        /*0060*/ 	.short	0x0002
        /*0062*/ 	.short	0x0010
        /*0064*/ 	.byte	0x00, 0xf0, 0x21, 0x00


	//----- nvinfo : EIATTR_KPARAM_INFO
	.align		4
.L_30:
        /*0068*/ 	.byte	0x04, 0x17
        /*006a*/ 	.short	(.L_32 - .L_31)
.L_31:
        /*006c*/ 	.word	0x00000000
        /*0070*/ 	.short	0x0001
        /*0072*/ 	.short	0x0008
        /*0074*/ 	.byte	0x00, 0xf0, 0x21, 0x00


	//----- nvinfo : EIATTR_KPARAM_INFO
	.align		4
.L_32:
        /*0078*/ 	.byte	0x04, 0x17
        /*007a*/ 	.short	(.L_34 - .L_33)
.L_33:
        /*007c*/ 	.word	0x00000000
        /*0080*/ 	.short	0x0000
        /*0082*/ 	.short	0x0000
        /*0084*/ 	.byte	0x00, 0xf0, 0x21, 0x00


	//----- nvinfo : EIATTR_SPARSE_MMA_MASK
	.align		4
.L_34:
        /*0088*/ 	.byte	0x03, 0x50
        /*008a*/ 	.short	0x0000


	//----- nvinfo : EIATTR_MAXREG_COUNT
	.align		4
        /*008c*/ 	.byte	0x03, 0x1b
        /*008e*/ 	.short	0x00ff


	//----- nvinfo : EIATTR_MERCURY_ISA_VERSION
	.align		4
        /*0090*/ 	.byte	0x03, 0x5f
        /*0092*/ 	.short	0x0101


	//----- nvinfo : EIATTR_VRC_CTA_INIT_COUNT
	.align		4
        /*0094*/ 	.byte	0x02, 0x4a
	.zero		1
	.zero		1


	//----- nvinfo : EIATTR_EXIT_INSTR_OFFSETS
	.align		4
        /*0098*/ 	.byte	0x04, 0x1c
        /*009a*/ 	.short	(.L_36 - .L_35)


	//   ....[0]....
.L_35:
        /*009c*/ 	.word	0x00000080


	//   ....[1]....
        /*00a0*/ 	.word	0x00003c20


	//----- nvinfo : EIATTR_CRS_STACK_SIZE
	.align		4
.L_36:
        /*00a4*/ 	.byte	0x04, 0x1e
        /*00a6*/ 	.short	(.L_38 - .L_37)
.L_37:
        /*00a8*/ 	.word	0x00000000


	//----- nvinfo : EIATTR_CBANK_PARAM_SIZE
	.align		4
.L_38:
        /*00ac*/ 	.byte	0x03, 0x19
        /*00ae*/ 	.short	0x0040


	//----- nvinfo : EIATTR_PARAM_CBANK
	.align		4
        /*00b0*/ 	.byte	0x04, 0x0a
        /*00b2*/ 	.short	(.L_40 - .L_39)
	.align		4
.L_39:
        /*00b4*/ 	.word	index@(.nv.constant0._Z18monte_carlo_kerneldddddiPdm)
        /*00b8*/ 	.short	0x0380
        /*00ba*/ 	.short	0x0040


	//----- nvinfo : EIATTR_SW_WAR
	.align		4
.L_40:
        /*00bc*/ 	.byte	0x04, 0x36
        /*00be*/ 	.short	(.L_42 - .L_41)
.L_41:
        /*00c0*/ 	.word	0x00000008
.L_42:


//--------------------- .nv.callgraph             --------------------------
	.section	.nv.callgraph,"",@"SHT_CUDA_CALLGRAPH"
	.align	4
	.sectionentsize	8
	.align		4
        /*0000*/ 	.word	0x00000000
	.align		4
        /*0004*/ 	.word	0xffffffff
	.align		4
        /*0008*/ 	.word	0x00000000
	.align		4
        /*000c*/ 	.word	0xfffffffe
	.align		4
        /*0010*/ 	.word	0x00000000
	.align		4
        /*0014*/ 	.word	0xfffffffd
	.align		4
        /*0018*/ 	.word	0x00000000
	.align		4
        /*001c*/ 	.word	0xfffffffc


//--------------------- .nv.constant4             --------------------------
	.section	.nv.constant4,"a",@progbits
	.align	8
	.align		8
.nv.constant4:
        /*0000*/ 	.dword	precalc_xorwow_matrix
	.align		8
        /*0008*/ 	.dword	precalc_xorwow_offset_matrix
	.align		8
        /*0010*/ 	.dword	mrg32k3aM1
	.align		8
        /*0018*/ 	.dword	mrg32k3aM2
	.align		8
        /*0020*/ 	.dword	mrg32k3aM1SubSeq
	.align		8
        /*0028*/ 	.dword	mrg32k3aM2SubSeq
	.align		8
        /*0030*/ 	.dword	mrg32k3aM1Seq
	.align		8
        /*0038*/ 	.dword	mrg32k3aM2Seq


//--------------------- .nv.constant3             --------------------------
	.section	.nv.constant3,"a",@progbits
	.align	8
.nv.constant3:
	.type		__cr_lgamma_table,@object
	.size		__cr_lgamma_table,(.L_8 - __cr_lgamma_table)
__cr_lgamma_table:
        /*0000*/ 	.byte	0x00, 0x00, 0x00, 0x00, 0x00, 0x00, 0x00, 0x00, 0x00, 0x00, 0x00, 0x00, 0x00, 0x00, 0x00, 0x00
        /*0010*/ 	.byte	0xef, 0x39, 0xfa, 0xfe, 0x42, 0x2e, 0xe6, 0x3f, 0x02, 0x20, 0x2a, 0xfa, 0x0b, 0xab, 0xfc, 0x3f
        /*0020*/ 	.byte	0xf9, 0x2c, 0x92, 0x7c, 0xa7, 0x6c, 0x09, 0x40, 0xc9, 0x79, 0x44, 0x3c, 0x64, 0x26, 0x13, 0x40
        /*0030*/ 	.byte	0xca, 0x01, 0xcf, 0x3a, 0x27, 0x51, 0x1a, 0x40, 0x30, 0xcc, 0x2d, 0xf3, 0xe1, 0x0c, 0x21, 0x40
        /*0040*/ 	.byte	0x0d, 0xb7, 0xfc, 0x82, 0x8e, 0x35, 0x25, 0x40
.L_8:


//--------------------- .text._Z18monte_carlo_kerneldddddiPdm --------------------------
	.section	.text._Z18monte_carlo_kerneldddddiPdm,"ax",@progbits
	.align	128
        .global         _Z18monte_carlo_kerneldddddiPdm
        .type           _Z18monte_carlo_kerneldddddiPdm,@function
        .size           _Z18monte_carlo_kerneldddddiPdm,(.L_x_24 - _Z18monte_carlo_kerneldddddiPdm)
        .other          _Z18monte_carlo_kerneldddddiPdm,@"STO_CUDA_ENTRY STV_DEFAULT"
_Z18monte_carlo_kerneldddddiPdm:
.text._Z18monte_carlo_kerneldddddiPdm:
[----:B------:R-:W0:Y:S01]  /*0000*/  LDC R1, c[0x0][0x37c] ;  /* 0x0000df00ff017b82 */ /* 0x000e220000000800 */
[----:B------:R-:W1:Y:S07]  /*0010*/  S2R R3, SR_TID.X ;  /* 0x0000000000037919 */ /* 0x000e6e0000002100 */
[----:B------:R-:W1:Y:S01]  /*0020*/  S2UR UR4, SR_CTAID.X ;  /* 0x00000000000479c3 */ /* 0x000e620000002500 */
[----:B------:R-:W2:Y:S01]  /*0030*/  LDCU UR5, c[0x0][0x3a8] ;  /* 0x00007500ff0577ac */ /* 0x000ea20008000800 */
[----:B0-----:R-:W-:-:S06]  /*0040*/  VIADD R1, R1, 0xffffffd0 ;  /* 0xffffffd001017836 */ /* 0x001fcc0000000000 */
[----:B------:R-:W1:Y:S02]  /*0050*/  LDC R8, c[0x0][0x360] ;  /* 0x0000d800ff087b82 */ /* 0x000e640000000800 */
[----:B-1----:R-:W-:-:S05]  /*0060*/  IMAD R8, R8, UR4, R3 ;  /* 0x0000000408087c24 */ /* 0x002fca000f8e0203 */
[----:B--2---:R-:W-:-:S13]  /*0070*/  ISETP.GE.AND P0, PT, R8, UR5, PT ;  /* 0x0000000508007c0c */ /* 0x004fda000bf06270 */
[----:B------:R-:W-:Y:S05]  /*0080*/  @P0 EXIT ;  /* 0x000000000000094d */ /* 0x000fea0003800000 */
[----:B------:R-:W0:Y:S01]  /*0090*/  LDC.64 R2, c[0x0][0x3b8] ;  /* 0x0000ee00ff027b82 */ /* 0x000e220000000a00 */
[----:B------:R-:W-:Y:S01]  /*00a0*/  ISETP.NE.AND P0, PT, R8, RZ, PT ;  /* 0x000000ff0800720c */ /* 0x000fe20003f05270 */
[----:B------:R-:W1:Y:S01]  /*00b0*/  LDCU.64 UR6, c[0x0][0x358] ;  /* 0x00006b00ff0677ac */ /* 0x000e620008000a00 */
[----:B------:R-:W-:Y:S01]  /*00c0*/  BSSY.RECONVERGENT B0, `(.L_x_0) ;  /* 0x0000262000007945 */ /* 0x000fe20003800200 */
[----:B0-----:R-:W-:Y:S02]  /*00d0*/  LOP3.LUT R0, R2, 0xaad26b49, RZ, 0x3c, !PT ;  /* 0xaad26b4902007812 */ /* 0x001fe400078e3cff */
[----:B------:R-:W-:-:S03]  /*00e0*/  LOP3.LUT R2, R3, 0xf7dcefdd, RZ, 0x3c, !PT ;  /* 0xf7dcefdd03027812 */ /* 0x000fc600078e3cff */
[----:B------:R-:W-:Y:S02]  /*00f0*/  IMAD R0, R0, 0x4182bed5, RZ ;  /* 0x4182bed500007824 */ /* 0x000fe400078e02ff */
[----:B------:R-:W-:Y:S02]  /*0100*/  IMAD R5, R2, -0x658354e5, RZ ;  /* 0x9a7cab1b02057824 */ /* 0x000fe400078e02ff */
[C---:B------:R-:W-:Y:S01]  /*0110*/  VIADD R7, R0.reuse, 0x583f19 ;  /* 0x00583f1900077836 */ /* 0x040fe20000000000 */
[C---:B------:R-:W-:Y:S01]  /*0120*/  LOP3.LUT R2, R0.reuse, 0x159a55e5, RZ, 0x3c, !PT ;  /* 0x159a55e500027812 */ /* 0x040fe200078e3cff */
[C---:B------:R-:W-:Y:S01]  /*0130*/  VIADD R3, R5.reuse, 0x1f123bb5 ;  /* 0x1f123bb505037836 */ /* 0x040fe20000000000 */
[C---:B------:R-:W-:Y:S02]  /*0140*/  IADD3 R4, PT, PT, R0.reuse, 0x64f0c9, R5 ;  /* 0x0064f0c900047810 */ /* 0x040fe40007ffe005 */
[----:B------:R-:W-:Y:S01]  /*0150*/  LOP3.LUT R6, R5, 0x5491333, RZ, 0x3c, !PT ;  /* 0x0549133305067812 */ /* 0x000fe200078e3cff */
[----:B------:R-:W-:Y:S01]  /*0160*/  VIADD R5, R0, 0x75bcd15 ;  /* 0x075bcd1500057836 */ /* 0x000fe20000000000 */
[----:B------:R0:W-:Y:S01]  /*0170*/  STL.64 [R1+0x8], R2 ;  /* 0x0000080201007387 */ /* 0x0001e20000100a00 */
[----:B------:R-:W-:-:S03]  /*0180*/  SHF.R.S32.HI R0, RZ, 0x1f, R8 ;  /* 0x0000001fff007819 */ /* 0x000fc60000011408 */
[----:B------:R0:W-:Y:S04]  /*0190*/  STL.64 [R1], R4 ;  /* 0x0000000401007387 */ /* 0x0001e80000100a00 */
[----:B------:R0:W-:Y:S01]  /*01a0*/  STL.64 [R1+0x10], R6 ;  /* 0x0000100601007387 */ /* 0x0001e20000100a00 */
[----:B-1----:R-:W-:Y:S05]  /*01b0*/  @!P0 BRA `(.L_x_1) ;  /* 0x0000002400488947 */ /* 0x002fea0003800000 */
[----:B------:R-:W-:Y:S02]  /*01c0*/  IMAD.MOV.U32 R15, RZ, RZ, R0 ;  /* 0x000000ffff0f7224 */ /* 0x000fe400078e0000 */
[----:B------:R-:W-:Y:S02]  /*01d0*/  IMAD.MOV.U32 R9, RZ, RZ, RZ ;  /* 0x000000ffff097224 */ /* 0x000fe400078e00ff */
[----:B0-----:R-:W-:-:S07]  /*01e0*/  IMAD.MOV.U32 R4, RZ, RZ, R8 ;  /* 0x000000ffff047224 */ /* 0x001fce00078e0008 */
.L_x_10:
[----:B------:R-:W-:Y:S01]  /*01f0*/  LOP3.LUT R0, R4, 0x3, RZ, 0xc0, !PT ;  /* 0x0000000304007812 */ /* 0x000fe200078ec0ff */
[----:B------:R-:W-:Y:S03]  /*0200*/  BSSY.RECONVERGENT B1, `(.L_x_2) ;  /* 0x0000247000017945 */ /* 0x000fe60003800200 */
[----:B------:R-:W-:-:S04]  /*0210*/  ISETP.NE.U32.AND P0, PT, R0, RZ, PT ;  /* 0x000000ff0000720c */ /* 0x000fc80003f05070 */
[----:B------:R-:W-:-:S13]  /*0220*/  ISETP.NE.AND.EX P0, PT, RZ, RZ, PT, P0 ;  /* 0x000000ffff00720c */ /* 0x000fda0003f05300 */
[----:B0-----:R-:W-:Y:S05]  /*0230*/  @!P0 BRA `(.L_x_3) ;  /* 0x00000024000c8947 */ /* 0x001fea0003800000 */
[----:B------:R-:W0:Y:S01]  /*0240*/  LDC.64 R10, c[0x4][RZ] ;  /* 0x01000000ff0a7b82 */ /* 0x000e220000000a00 */
[----:B------:R-:W-:Y:S01]  /*0250*/  IMAD.MOV.U32 R0, RZ, RZ, RZ ;  /* 0x000000ffff007224 */ /* 0x000fe200078e00ff */
[----:B------:R-:W-:Y:S02]  /*0260*/  CS2R R6, SRZ ;  /* 0x0000000000067805 */ /* 0x000fe4000001ff00 */
[----:B------:R-:W-:Y:S01]  /*0270*/  CS2R R2, SRZ ;  /* 0x0000000000027805 */ /* 0x000fe2000001ff00 */
[----:B------:R-:W-:Y:S02]  /*0280*/  IMAD.MOV.U32 R5, RZ, RZ, RZ ;  /* 0x000000ffff057224 */ /* 0x000fe400078e00ff */
[----:B0-----:R-:W-:-:S07]  /*0290*/  IMAD.WIDE.U32 R10, R9, 0xc80, R10 ;  /* 0x00000c80090a7825 */ /* 0x001fce00078e000a */
.L_x_5:
[----:B------:R-:W-:-:S06]  /*02a0*/  IMAD R14, R0, 0x4, R1 ;  /* 0x00000004000e7824 */ /* 0x000fcc00078e0201 */
[----:B------:R-:W5:Y:S01]  /*02b0*/  LDL R14, [R14+0x4] ;  /* 0x000004000e0e7983 */ /* 0x000f620000100800 */
[----:B------:R-:W-:-:S05]  /*02c0*/  UMOV UR4, URZ ;  /* 0x000000ff00047c82 */ /* 0x000fca0008000000 */
.L_x_4:
[----:B-----5:R-:W-:Y:S01]  /*02d0*/  SHF.R.U32.HI R22, RZ, UR4, R14 ;  /* 0x00000004ff167c19 */ /* 0x020fe2000801160e */
[----:B------:R-:W-:-:S03]  /*02e0*/  IMAD.SHL.U32 R12, R0, 0x20, RZ ;  /* 0x00000020000c7824 */ /* 0x000fc600078e00ff */
[----:B------:R-:W-:Y:S01]  /*02f0*/  LOP3.LUT R13, R22, 0x1, RZ, 0xc0, !PT ;  /* 0x00000001160d7812 */ /* 0x000fe200078ec0ff */
[----:B------:R-:W-:-:S03]  /*0300*/  VIADD R12, R12, UR4 ;  /* 0x000000040c0c7c36 */ /* 0x000fc60008000000 */
[----:B------:R-:W-:Y:S01]  /*0310*/  ISETP.NE.U32.AND P0, PT, R13, 0x1, PT ;  /* 0x000000010d00780c */ /* 0x000fe20003f05070 */
[----:B------:R-:W-:-:S03]  /*0320*/  IMAD R13, R12, 0x5, RZ ;  /* 0x000000050c0d7824 */ /* 0x000fc600078e02ff */
[----:B------:R-:W-:Y:S01]  /*0330*/  R2P PR, R22, 0x7e ;  /* 0x0000007e16007804 */ /* 0x000fe20000000000 */
[----:B------:R-:W-:-:S08]  /*0340*/  IMAD.WIDE.U32 R12, R13, 0x4, R10 ;  /* 0x000000040d0c7825 */ /* 0x000fd000078e000a */
[----:B------:R-:W2:Y:S04]  /*0350*/  @!P0 LDG.E R16, desc[UR6][R12.64+0x10] ;  /* 0x000010060c108981 */ /* 0x000ea8000c1e1900 */
[----:B------:R-:W3:Y:S04]  /*0360*/  @P1 LDG.E R18, desc[UR6][R12.64+0x24] ;  /* 0x000024060c121981 */ /* 0x000ee8000c1e1900 */
[----:B------:R-:W4:Y:S04]  /*0370*/  @P2 LDG.E R20, desc[UR6][R12.64+0x38] ;  /* 0x000038060c142981 */ /* 0x000f28000c1e1900 */
[----:B------:R-:W4:Y:S04]  /*0380*/  @P3 LDG.E R24, desc[UR6][R12.64+0x4c] ;  /* 0x00004c060c183981 */ /* 0x000f28000c1e1900 */
[----:B------:R-:W4:Y:S04]  /*0390*/  @P4 LDG.E R26, desc[UR6][R12.64+0x60] ;  /* 0x000060060c1a4981 */ /* 0x000f28000c1e1900 */
[----:B------:R-:W4:Y:S04]  /*03a0*/  @!P0 LDG.E R17, desc[UR6][R12.64+0x4] ;  /* 0x000004060c118981 */ /* 0x000f28000c1e1900 */
[----:B------:R-:W4:Y:S04]  /*03b0*/  @!P0 LDG.E R19, desc[UR6][R12.64+0xc] ;  /* 0x00000c060c138981 */ /* 0x000f28000c1e1900 */
[----:B------:R-:W4:Y:S04]  /*03c0*/  @P1 LDG.E R21, desc[UR6][R12.64+0x18] ;  /* 0x000018060c151981 */ /* 0x000f28000c1e1900 */
[----:B------:R-:W4:Y:S04]  /*03d0*/  @P3 LDG.E R23, desc[UR6][R12.64+0x40] ;  /* 0x000040060c173981 */ /* 0x000f28000c1e1900 */
[----:B------:R-:W4:Y:S04]  /*03e0*/  @P5 LDG.E R25, desc[UR6][R12.64+0x70] ;  /* 0x000070060c195981 */ /* 0x000f28000c1e1900 */
[----:B------:R-:W4:Y:S01]  /*03f0*/  @P6 LDG.E R28, desc[UR6][R12.64+0x88] ;  /* 0x000088060c1c6981 */ /* 0x000f22000c1e1900 */
[----:B--2---:R-:W-:-:S03]  /*0400*/  @!P0 LOP3.LUT R7, R7, R16, RZ, 0x3c, !PT ;  /* 0x0000001007078212 */ /* 0x004fc600078e3cff */
[----:B------:R-:W2:Y:S01]  /*0410*/  @!P0 LDG.E R16, desc[UR6][R12.64] ;  /* 0x000000060c108981 */ /* 0x000ea2000c1e1900 */
[----:B---3--:R-:W-:-:S03]  /*0420*/  @P1 LOP3.LUT R7, R7, R18, RZ, 0x3c, !PT ;  /* 0x0000001207071212 */ /* 0x008fc600078e3cff */
[----:B------:R-:W3:Y:S01]  /*0430*/  @!P0 LDG.E R18, desc[UR6][R12.64+0x8] ;  /* 0x000008060c128981 */ /* 0x000ee2000c1e1900 */
[----:B----4-:R-:W-:-:S03]  /*0440*/  @P2 LOP3.LUT R7, R7, R20, RZ, 0x3c, !PT ;  /* 0x0000001407072212 */ /* 0x010fc600078e3cff */
[----:B------:R-:W4:Y:S01]  /*0450*/  @P1 LDG.E R20, desc[UR6][R12.64+0x14] ;  /* 0x000014060c141981 */ /* 0x000f22000c1e1900 */
[----:B------:R-:W-:-:S03]  /*0460*/  @P3 LOP3.LUT R7, R7, R24, RZ, 0x3c, !PT ;  /* 0x0000001807073212 */ /* 0x000fc600078e3cff */
[----:B------:R-:W4:Y:S01]  /*0470*/  @P5 LDG.E R24, desc[UR6][R12.64+0x74] ;  /* 0x000074060c185981 */ /* 0x000f22000c1e1900 */
[----:B------:R-:W-:-:S03]  /*0480*/  @P4 LOP3.LUT R7, R7, R26, RZ, 0x3c, !PT ;  /* 0x0000001a07074212 */ /* 0x000fc600078e3cff */
[----:B------:R-:W4:Y:S01]  /*0490*/  @P3 LDG.E R26, desc[UR6][R12.64+0x44] ;  /* 0x000044060c1a3981 */ /* 0x000f22000c1e1900 */
[----:B------:R-:W-:-:S03]  /*04a0*/  @!P0 LOP3.LUT R2, R2, R17, RZ, 0x3c, !PT ;  /* 0x0000001102028212 */ /* 0x000fc600078e3cff */
[----:B------:R-:W4:Y:S01]  /*04b0*/  @P1 LDG.E R17, desc[UR6][R12.64+0x20] ;  /* 0x000020060c111981 */ /* 0x000f22000c1e1900 */
[----:B------:R-:W-:-:S03]  /*04c0*/  @!P0 LOP3.LUT R6, R6, R19, RZ, 0x3c, !PT ;  /* 0x0000001306068212 */ /* 0x000fc600078e3cff */
[----:B------:R-:W4:Y:S01]  /*04d0*/  @P2 LDG.E R19, desc[UR6][R12.64+0x2c] ;  /* 0x00002c060c132981 */ /* 0x000f22000c1e1900 */
[----:B------:R-:W-:-:S03]  /*04e0*/  @P1 LOP3.LUT R2, R2, R21, RZ, 0x3c, !PT ;  /* 0x0000001502021212 */ /* 0x000fc600078e3cff */
[----:B------:R-:W4:Y:S01]  /*04f0*/  @P2 LDG.E R21, desc[UR6][R12.64+0x34] ;  /* 0x000034060c152981 */ /* 0x000f22000c1e1900 */
[----:B--2---:R-:W-:-:S03]  /*0500*/  @!P0 LOP3.LUT R5, R5, R16, RZ, 0x3c, !PT ;  /* 0x0000001005058212 */ /* 0x004fc600078e3cff */
[----:B------:R-:W2:Y:S01]  /*0510*/  @P1 LDG.E R16, desc[UR6][R12.64+0x1c] ;  /* 0x00001c060c101981 */ /* 0x000ea2000c1e1900 */
[----:B---3--:R-:W-:-:S03]  /*0520*/  @!P0 LOP3.LUT R3, R3, R18, RZ, 0x3c, !PT ;  /* 0x0000001203038212 */ /* 0x008fc600078e3cff */
[----:B------:R-:W3:Y:S01]  /*0530*/  @P2 LDG.E R18, desc[UR6][R12.64+0x28] ;  /* 0x000028060c122981 */ /* 0x000ee2000c1e1900 */
[----:B----4-:R-:W-:-:S03]  /*0540*/  @P1 LOP3.LUT R5, R5, R20, RZ, 0x3c, !PT ;  /* 0x0000001405051212 */ /* 0x010fc600078e3cff */
[----:B------:R-:W4:Y:S01]  /*0550*/  @P2 LDG.E R20, desc[UR6][R12.64+0x30] ;  /* 0x000030060c142981 */ /* 0x000f22000c1e1900 */
[----:B------:R-:W-:-:S03]  /*0560*/  @P5 LOP3.LUT R7, R7, R24, RZ, 0x3c, !PT ;  /* 0x0000001807075212 */ /* 0x000fc600078e3cff */
[----:B------:R-:W4:Y:S01]  /*0570*/  @P3 LDG.E R24, desc[UR6][R12.64+0x3c] ;  /* 0x00003c060c183981 */ /* 0x000f22000c1e1900 */
[----:B------:R-:W-:-:S03]  /*0580*/  @P1 LOP3.LUT R6, R6, R17, RZ, 0x3c, !PT ;  /* 0x0000001106061212 */ /* 0x000fc600078e3cff */
[----:B------:R-:W4:Y:S01]  /*0590*/  @P3 LDG.E R17, desc[UR6][R12.64+0x48] ;  /* 0x000048060c113981 */ /* 0x000f22000c1e1900 */
[----:B------:R-:W-:-:S03]  /*05a0*/  @P2 LOP3.LUT R2, R2, R19, RZ, 0x3c, !PT ;  /* 0x0000001302022212 */ /* 0x000fc600078e3cff */
[----:B------:R-:W4:Y:S01]  /*05b0*/  @P4 LDG.E R19, desc[UR6][R12.64+0x54] ;  /* 0x000054060c134981 */ /* 0x000f22000c1e1900 */
[----:B------:R-:W-:Y:S02]  /*05c0*/  @P2 LOP3.LUT R6, R6, R21, RZ, 0x3c, !PT ;  /* 0x0000001506062212 */ /* 0x000fe400078e3cff */
[----:B------:R-:W-:Y:S01]  /*05d0*/  @P3 LOP3.LUT R2, R2, R23, RZ, 0x3c, !PT ;  /* 0x0000001702023212 */ /* 0x000fe200078e3cff */
[----:B------:R-:W4:Y:S04]  /*05e0*/  @P4 LDG.E R21, desc[UR6][R12.64+0x5c] ;  /* 0x00005c060c154981 */ /* 0x000f28000c1e1900 */
[----:B------:R-:W4:Y:S01]  /*05f0*/  @P5 LDG.E R23, desc[UR6][R12.64+0x68] ;  /* 0x000068060c175981 */ /* 0x000f22000c1e1900 */
[----:B--2---:R-:W-:-:S03]  /*0600*/  @P1 LOP3.LUT R3, R3, R16, RZ, 0x3c, !PT ;  /* 0x0000001003031212 */ /* 0x004fc600078e3cff */
[----:B------:R-:W2:Y:S01]  /*0610*/  @P4 LDG.E R16, desc[UR6][R12.64+0x50] ;  /* 0x000050060c104981 */ /* 0x000ea2000c1e1900 */
[----:B---3--:R-:W-:-:S03]  /*0620*/  @P2 LOP3.LUT R5, R5, R18, RZ, 0x3c, !PT ;  /* 0x0000001205052212 */ /* 0x008fc600078e3cff */
[----:B------:R-:W3:Y:S01]  /*0630*/  @P4 LDG.E R18, desc[UR6][R12.64+0x58] ;  /* 0x000058060c124981 */ /* 0x000ee2000c1e1900 */
[----:B----4-:R-:W-:-:S03]  /*0640*/  @P2 LOP3.LUT R3, R3, R20, RZ, 0x3c, !PT ;  /* 0x0000001403032212 */ /* 0x010fc600078e3cff */
[----:B------:R-:W4:Y:S01]  /*0650*/  @P5 LDG.E R20, desc[UR6][R12.64+0x64] ;  /* 0x000064060c145981 */ /* 0x000f22000c1e1900 */
[----:B------:R-:W-:-:S03]  /*0660*/  @P3 LOP3.LUT R5, R5, R24, RZ, 0x3c, !PT ;  /* 0x0000001805053212 */ /* 0x000fc600078e3cff */
[----:B------:R-:W4:Y:S01]  /*0670*/  @P5 LDG.E R24, desc[UR6][R12.64+0x6c] ;  /* 0x00006c060c185981 */ /* 0x000f22000c1e1900 */
[----:B------:R-:W-:Y:S02]  /*0680*/  LOP3.LUT P0, RZ, R22, 0x80, RZ, 0xc0, !PT ;  /* 0x0000008016ff7812 */ /* 0x000fe4000780c0ff */
[----:B------:R-:W-:Y:S02]  /*0690*/  @P3 LOP3.LUT R3, R3, R26, RZ, 0x3c, !PT ;  /* 0x0000001a03033212 */ /* 0x000fe400078e3cff */
[----:B------:R-:W-:Y:S02]  /*06a0*/  @P3 LOP3.LUT R6, R6, R17, RZ, 0x3c, !PT ;  /* 0x0000001106063212 */ /* 0x000fe400078e3cff */
[----:B------:R-:W4:Y:S01]  /*06b0*/  @P6 LDG.E R17, desc[UR6][R12.64+0x7c] ;  /* 0x00007c060c116981 */ /* 0x000f22000c1e1900 */
[----:B------:R-:W-:-:S03]  /*06c0*/  @P4 LOP3.LUT R2, R2, R19, RZ, 0x3c, !PT ;  /* 0x0000001302024212 */ /* 0x000fc600078e3cff */
[----:B------:R-:W4:Y:S01]  /*06d0*/  @P6 LDG.E R19, desc[UR6][R12.64+0x84] ;  /* 0x000084060c136981 */ /* 0x000f22000c1e1900 */
[----:B------:R-:W-:-:S03]  /*06e0*/  @P4 LOP3.LUT R6, R6, R21, RZ, 0x3c, !PT ;  /* 0x0000001506064212 */ /* 0x000fc600078e3cff */
[----:B------:R-:W4:Y:S01]  /*06f0*/  @P0 LDG.E R26, desc[UR6][R12.64+0x9c] ;  /* 0x00009c060c1a0981 */ /* 0x000f22000c1e1900 */
[----:B------:R-:W-:-:S03]  /*0700*/  @P5 LOP3.LUT R2, R2, R23, RZ, 0x3c, !PT ;  /* 0x0000001702025212 */ /* 0x000fc600078e3cff */
        /* <DEDUP_REMOVED lines=10> */
[----:B------:R-:W-:Y:S02]  /*07b0*/  @P5 LOP3.LUT R6, R6, R25, RZ, 0x3c, !PT ;  /* 0x0000001906065212 */ /* 0x000fe400078e3cff */
[----:B------:R-:W-:Y:S02]  /*07c0*/  @P6 LOP3.LUT R7, R7, R28, RZ, 0x3c, !PT ;  /* 0x0000001c07076212 */ /* 0x000fe400078e3cff */
[----:B------:R-:W-:Y:S02]  /*07d0*/  @P6 LOP3.LUT R2, R2, R17, RZ, 0x3c, !PT ;  /* 0x0000001102026212 */ /* 0x000fe400078e3cff */
[----:B------:R-:W-:Y:S02]  /*07e0*/  @P6 LOP3.LUT R6, R6, R19, RZ, 0x3c, !PT ;  /* 0x0000001306066212 */ /* 0x000fe400078e3cff */
[----:B------:R-:W-:Y:S02]  /*07f0*/  @P0 LOP3.LUT R7, R7, R26, RZ, 0x3c, !PT ;  /* 0x0000001a07070212 */ /* 0x000fe400078e3cff */
[----:B------:R-:W-:-:S02]  /*0800*/  @P0 LOP3.LUT R2, R2, R21, RZ, 0x3c, !PT ;  /* 0x0000001502020212 */ /* 0x000fc400078e3cff */
[----:B------:R-:W-:Y:S02]  /*0810*/  @P0 LOP3.LUT R6, R6, R23, RZ, 0x3c, !PT ;  /* 0x0000001706060212 */ /* 0x000fe400078e3cff */
[----:B--2---:R-:W-:Y:S02]  /*0820*/  @P6 LOP3.LUT R5, R5, R16, RZ, 0x3c, !PT ;  /* 0x0000001005056212 */ /* 0x004fe400078e3cff */
[----:B---3--:R-:W-:Y:S02]  /*0830*/  @P6 LOP3.LUT R3, R3, R18, RZ, 0x3c, !PT ;  /* 0x0000001203036212 */ /* 0x008fe400078e3cff */
[----:B----4-:R-:W-:Y:S02]  /*0840*/  @P0 LOP3.LUT R5, R5, R20, RZ, 0x3c, !PT ;  /* 0x0000001405050212 */ /* 0x010fe400078e3cff */
[----:B------:R-:W-:Y:S02]  /*0850*/  @P0 LOP3.LUT R3, R3, R24, RZ, 0x3c, !PT ;  /* 0x0000001803030212 */ /* 0x000fe400078e3cff */
[----:B------:R-:W-:-:S13]  /*0860*/  R2P PR, R22.B1, 0x7f ;  /* 0x0000007f16007804 */ /* 0x000fda0000001000 */
[----:B------:R-:W2:Y:S04]  /*0870*/  @P0 LDG.E R18, desc[UR6][R12.64+0xa0] ;  /* 0x0000a0060c120981 */ /* 0x000ea8000c1e1900 */
[----:B------:R-:W3:Y:S04]  /*0880*/  @P0 LDG.E R19, desc[UR6][R12.64+0xa4] ;  /* 0x0000a4060c130981 */ /* 0x000ee8000c1e1900 */
[----:B------:R-:W4:Y:S04]  /*0890*/  @P0 LDG.E R20, desc[UR6][R12.64+0xa8] ;  /* 0x0000a8060c140981 */ /* 0x000f28000c1e1900 */
[----:B------:R-:W4:Y:S04]  /*08a0*/  @P0 LDG.E R21, desc[UR6][R12.64+0xac] ;  /* 0x0000ac060c150981 */ /* 0x000f28000c1e1900 */
[----:B------:R-:W4:Y:S04]  /*08b0*/  @P0 LDG.E R24, desc[UR6][R12.64+0xb0] ;  /* 0x0000b0060c180981 */ /* 0x000f28000c1e1900 */
[----:B------:R-:W4:Y:S04]  /*08c0*/  @P1 LDG.E R16, desc[UR6][R12.64+0xbc] ;  /* 0x0000bc060c101981 */ /* 0x000f28000c1e1900 */
[----:B------:R-:W4:Y:S04]  /*08d0*/  @P1 LDG.E R26, desc[UR6][R12.64+0xb4] ;  /* 0x0000b4060c1a1981 */ /* 0x000f28000c1e1900 */
        /* <DEDUP_REMOVED lines=11> */
[----:B------:R-:W-:Y:S01]  /*0990*/  LOP3.LUT P0, RZ, R22, 0x8000, RZ, 0xc0, !PT ;  /* 0x0000800016ff7812 */ /* 0x000fe2000780c0ff */
[----:B------:R-:W4:Y:S01]  /*09a0*/  @P2 LDG.E R24, desc[UR6][R12.64+0xd8] ;  /* 0x0000d8060c182981 */ /* 0x000f22000c1e1900 */
[----:B------:R-:W-:-:S03]  /*09b0*/  @P1 LOP3.LUT R3, R3, R16, RZ, 0x3c, !PT ;  /* 0x0000001003031212 */ /* 0x000fc600078e3cff */
[----:B------:R-:W4:Y:S01]  /*09c0*/  @P2 LDG.E R22, desc[UR6][R12.64+0xd0] ;  /* 0x0000d0060c162981 */ /* 0x000f22000c1e1900 */
[----:B------:R-:W-:-:S03]  /*09d0*/  @P1 LOP3.LUT R5, R5, R26, RZ, 0x3c, !PT ;  /* 0x0000001a05051212 */ /* 0x000fc600078e3cff */
[----:B------:R-:W4:Y:S01]  /*09e0*/  @P3 LDG.E R16, desc[UR6][R12.64+0xe4] ;  /* 0x0000e4060c103981 */ /* 0x000f22000c1e1900 */
[----:B------:R-:W-:-:S03]  /*09f0*/  @P1 LOP3.LUT R2, R2, R23, RZ, 0x3c, !PT ;  /* 0x0000001702021212 */ /* 0x000fc600078e3cff */
[----:B------:R-:W4:Y:S01]  /*0a00*/  @P3 LDG.E R26, desc[UR6][R12.64+0xdc] ;  /* 0x0000dc060c1a3981 */ /* 0x000f22000c1e1900 */
[----:B------:R-:W-:-:S03]  /*0a10*/  @P1 LOP3.LUT R6, R6, R17, RZ, 0x3c, !PT ;  /* 0x0000001106061212 */ /* 0x000fc600078e3cff */
        /* <DEDUP_REMOVED lines=43> */
[----:B------:R-:W-:-:S04]  /*0cd0*/  UIADD3 UR4, UPT, UPT, UR4, 0x10, URZ ;  /* 0x0000001004047890 */ /* 0x000fc8000fffe0ff */
[----:B------:R-:W-:Y:S01]  /*0ce0*/  UISETP.NE.AND UP0, UPT, UR4, 0x20, UPT ;  /* 0x000000200400788c */ /* 0x000fe2000bf05270 */
[----:B--2---:R-:W-:Y:S02]  /*0cf0*/  @P5 LOP3.LUT R7, R7, R18, RZ, 0x3c, !PT ;  /* 0x0000001207075212 */ /* 0x004fe400078e3cff */
[----:B---3--:R-:W-:Y:S02]  /*0d00*/  @P6 LOP3.LUT R2, R2, R19, RZ, 0x3c, !PT ;  /* 0x0000001302026212 */ /* 0x008fe400078e3cff */
[----:B----4-:R-:W-:Y:S02]  /*0d10*/  @P6 LOP3.LUT R5, R5, R20, RZ, 0x3c, !PT ;  /* 0x0000001405056212 */ /* 0x010fe400078e3cff */
[----:B------:R-:W-:Y:S02]  /*0d20*/  @P6 LOP3.LUT R6, R6, R21, RZ, 0x3c, !PT ;  /* 0x0000001506066212 */ /* 0x000fe400078e3cff */
[----:B------:R-:W-:Y:S02]  /*0d30*/  @P6 LOP3.LUT R3, R3, R22, RZ, 0x3c, !PT ;  /* 0x0000001603036212 */ /* 0x000fe400078e3cff */
[----:B------:R-:W-:-:S02]  /*0d40*/  @P6 LOP3.LUT R7, R7, R16, RZ, 0x3c, !PT ;  /* 0x0000001007076212 */ /* 0x000fc400078e3cff */
[----:B------:R-:W-:Y:S02]  /*0d50*/  @P0 LOP3.LUT R5, R5, R24, RZ, 0x3c, !PT ;  /* 0x0000001805050212 */ /* 0x000fe400078e3cff */
[----:B------:R-:W-:Y:S02]  /*0d60*/  @P0 LOP3.LUT R7, R7, R28, RZ, 0x3c, !PT ;  /* 0x0000001c07070212 */ /* 0x000fe400078e3cff */
[----:B------:R-:W-:Y:S02]  /*0d70*/  @P0 LOP3.LUT R3, R3, R26, RZ, 0x3c, !PT ;  /* 0x0000001a03030212 */ /* 0x000fe400078e3cff */
[----:B------:R-:W-:Y:S02]  /*0d80*/  @P0 LOP3.LUT R6, R6, R23, RZ, 0x3c, !PT ;  /* 0x0000001706060212 */ /* 0x000fe400078e3cff */
[----:B------:R-:W-:Y:S01]  /*0d90*/  @P0 LOP3.LUT R2, R2, R17, RZ, 0x3c, !PT ;  /* 0x0000001102020212 */ /* 0x000fe200078e3cff */
[----:B------:R-:W-:Y:S06]  /*0da0*/  BRA.U UP0, `(.L_x_4) ;  /* 0xfffffff500487547 */ /* 0x000fec000b83ffff */
[----:B------:R-:W-:-:S05]  /*0db0*/  VIADD R0, R0, 0x1 ;  /* 0x0000000100007836 */ /* 0x000fca0000000000 */
[----:B------:R-:W-:-:S13]  /*0dc0*/  ISETP.NE.AND P0, PT, R0, 0x5, PT ;  /* 0x000000050000780c */ /* 0x000fda0003f05270 */
[----:B------:R-:W-:Y:S05]  /*0dd0*/  @P0 BRA `(.L_x_5) ;  /* 0xfffffff400300947 */ /* 0x000fea000383ffff */
[----:B------:R-:W-:Y:S01]  /*0de0*/  LOP3.LUT R0, R4, 0x3, RZ, 0xc0, !PT ;  /* 0x0000000304007812 */ /* 0x000fe200078ec0ff */
[----:B------:R0:W-:Y:S03]  /*0df0*/  STL [R1+0x4], R5 ;  /* 0x0000040501007387 */ /* 0x0001e60000100800 */
[----:B------:R-:W-:Y:S01]  /*0e00*/  ISETP.NE.U32.AND P0, PT, R0, 0x1, PT ;  /* 0x000000010000780c */ /* 0x000fe20003f05070 */
[----:B------:R0:W-:Y:S03]  /*0e10*/  STL.64 [R1+0x8], R2 ;  /* 0x0000080201007387 */ /* 0x0001e60000100a00 */
[----:B------:R-:W-:Y:S01]  /*0e20*/  ISETP.NE.AND.EX P0, PT, RZ, RZ, PT, P0 ;  /* 0x000000ffff00720c */ /* 0x000fe20003f05300 */
[----:B------:R0:W-:-:S12]  /*0e30*/  STL.64 [R1+0x10], R6 ;  /* 0x0000100601007387 */ /* 0x0001d80000100a00 */
[----:B0-----:R-:W-:Y:S05]  /*0e40*/  @!P0 BRA `(.L_x_3) ;  /* 0x0000001800088947 */ /* 0x001fea0003800000 */
[----:B------:R-:W-:Y:S01]  /*0e50*/  UMOV UR4, URZ ;  /* 0x000000ff00047c82 */ /* 0x000fe20008000000 */
[----:B------:R-:W-:Y:S01]  /*0e60*/  UMOV UR5, URZ ;  /* 0x000000ff00057c82 */ /* 0x000fe20008000000 */
[----:B------:R-:W-:Y:S02]  /*0e70*/  IMAD.MOV.U32 R0, RZ, RZ, RZ ;  /* 0x000000ffff007224 */ /* 0x000fe400078e00ff */
[----:B------:R-:W-:Y:S02]  /*0e80*/  IMAD.MOV.U32 R5, RZ, RZ, RZ ;  /* 0x000000ffff057224 */ /* 0x000fe400078e00ff */
[----:B------:R-:W-:Y:S02]  /*0e90*/  IMAD.U32 R7, RZ, RZ, UR4 ;  /* 0x00000004ff077e24 */ /* 0x000fe4000f8e00ff */
[----:B------:R-:W-:Y:S02]  /*0ea0*/  IMAD.U32 R6, RZ, RZ, UR5 ;  /* 0x00000005ff067e24 */ /* 0x000fe4000f8e00ff */
[----:B------:R-:W-:-:S02]  /*0eb0*/  IMAD.U32 R3, RZ, RZ, UR4 ;  /* 0x00000004ff037e24 */ /* 0x000fc4000f8e00ff */
[----:B------:R-:W-:-:S07]  /*0ec0*/  IMAD.U32 R2, RZ, RZ, UR5 ;  /* 0x00000005ff027e24 */ /* 0x000fce000f8e00ff */
.L_x_7:
[----:B------:R-:W-:-:S06]  /*0ed0*/  IMAD R14, R0, 0x4, R1 ;  /* 0x00000004000e7824 */ /* 0x000fcc00078e0201 */
[----:B------:R-:W5:Y:S01]  /*0ee0*/  LDL R14, [R14+0x4] ;  /* 0x000004000e0e7983 */ /* 0x000f620000100800 */
[----:B------:R-:W-:-:S05]  /*0ef0*/  UMOV UR4, URZ ;  /* 0x000000ff00047c82 */ /* 0x000fca0008000000 */
.L_x_6:
        /* <DEDUP_REMOVED lines=183> */
[----:B0-----:R-:W-:Y:S05]  /*1a70*/  @P0 BRA `(.L_x_3) ;  /* 0x0000000800fc0947 */ /* 0x001fea0003800000 */
        /* <DEDUP_REMOVED lines=8> */
.L_x_9:
[----:B------:R-:W-:-:S06]  /*1b00*/  IMAD R14, R0, 0x4, R1 ;  /* 0x00000004000e7824 */ /* 0x000fcc00078e0201 */
[----:B------:R-:W5:Y:S01]  /*1b10*/  LDL R14, [R14+0x4] ;  /* 0x000004000e0e7983 */ /* 0x000f620000100800 */
[----:B------:R-:W-:-:S05]  /*1b20*/  UMOV UR4, URZ ;  /* 0x000000ff00047c82 */ /* 0x000fca0008000000 */
.L_x_8:
        /* <DEDUP_REMOVED lines=177> */
[----:B------:R0:W-:Y:S04]  /*2640*/  STL [R1+0x4], R5 ;  /* 0x0000040501007387 */ /* 0x0001e80000100800 */
[----:B------:R0:W-:Y:S04]  /*2650*/  STL.64 [R1+0x8], R2 ;  /* 0x0000080201007387 */ /* 0x0001e80000100a00 */
[----:B------:R0:W-:Y:S02]  /*2660*/  STL.64 [R1+0x10], R6 ;  /* 0x0000100601007387 */ /* 0x0001e40000100a00 */
.L_x_3:
[----:B------:R-:W-:Y:S05]  /*2670*/  BSYNC.RECONVERGENT B1 ;  /* 0x0000000000017941 */ /* 0x000fea0003800200 */
.L_x_2:
[C---:B------:R-:W-:Y:S01]  /*2680*/  ISETP.GT.U32.AND P0, PT, R4.reuse, 0x3, PT ;  /* 0x000000030400780c */ /* 0x040fe20003f04070 */
[----:B------:R-:W-:Y:S01]  /*2690*/  VIADD R9, R9, 0x1 ;  /* 0x0000000109097836 */ /* 0x000fe20000000000 */
[--C-:B------:R-:W-:Y:S02]  /*26a0*/  SHF.R.U64 R4, R4, 0x2, R15.reuse ;  /* 0x0000000204047819 */ /* 0x100fe4000000120f */
[----:B------:R-:W-:Y:S02]  /*26b0*/  ISETP.GT.U32.AND.EX P0, PT, R15, RZ, PT, P0 ;  /* 0x000000ff0f00720c */ /* 0x000fe40003f04100 */
[----:B------:R-:W-:-:S11]  /*26c0*/  SHF.R.U32.HI R15, RZ, 0x2, R15 ;  /* 0x00000002ff0f7819 */ /* 0x000fd6000001160f */
[----:B------:R-:W-:Y:S05]  /*26d0*/  @P0 BRA `(.L_x_10) ;  /* 0xffffffd800c40947 */ /* 0x000fea000383ffff */
.L_x_1:
[----:B------:R-:W-:Y:S05]  /*26e0*/  BSYNC.RECONVERGENT B0 ;  /* 0x0000000000007941 */ /* 0x000fea0003800200 */
.L_x_0:
[----:B------:R-:W1:Y:S01]  /*26f0*/  LDC.64 R10, c[0x0][0x3b8] ;  /* 0x0000ee00ff0a7b82 */ /* 0x000e620000000a00 */
[----:B------:R-:W-:Y:S01]  /*2700*/  SHF.R.U32.HI R0, RZ, 0x2, R5 ;  /* 0x00000002ff007819 */ /* 0x000fe20000011605 */
[----:B------:R-:W-:Y:S01]  /*2710*/  BSSY.RECONVERGENT B0, `(.L_x_11) ;  /* 0x000007e000007945 */ /* 0x000fe20003800200 */
[----:B------:R-:W-:Y:S02]  /*2720*/  SHF.R.U32.HI R9, RZ, 0x2, R2 ;  /* 0x00000002ff097819 */ /* 0x000fe40000011602 */
[----:B------:R-:W-:Y:S01]  /*2730*/  LOP3.LUT R0, R0, R5, RZ, 0x3c, !PT ;  /* 0x0000000500007212 */ /* 0x000fe200078e3cff */
[----:B0-----:R-:W-:Y:S01]  /*2740*/  IMAD.SHL.U32 R5, R7, 0x10, RZ ;  /* 0x0000001007057824 */ /* 0x001fe200078e00ff */
[----:B------:R-:W-:Y:S02]  /*2750*/  LOP3.LUT R9, R9, R2, RZ, 0x3c, !PT ;  /* 0x0000000209097212 */ /* 0x000fe400078e3cff */
[----:B------:R-:W-:Y:S01]  /*2760*/  SHF.R.U32.HI R13, RZ, 0x2, R6 ;  /* 0x00000002ff0d7819 */ /* 0x000fe20000011606 */
[----:B------:R-:W-:-:S02]  /*2770*/  IMAD.SHL.U32 R4, R0, 0x2, RZ ;  /* 0x0000000200047824 */ /* 0x000fc400078e00ff */
[----:B------:R-:W-:Y:S01]  /*2780*/  IMAD.SHL.U32 R2, R9, 0x2, RZ ;  /* 0x0000000209027824 */ /* 0x000fe200078e00ff */
[----:B------:R-:W-:Y:S02]  /*2790*/  LOP3.LUT R13, R13, R6, RZ, 0x3c, !PT ;  /* 0x000000060d0d7212 */ /* 0x000fe400078e3cff */
[----:B------:R-:W-:-:S04]  /*27a0*/  LOP3.LUT R4, R0, R4, R5, 0x96, !PT ;  /* 0x0000000400047212 */ /* 0x000fc800078e9605 */
[----:B------:R-:W-:Y:S02]  /*27b0*/  LOP3.LUT R7, R4, R7, RZ, 0x3c, !PT ;  /* 0x0000000704077212 */ /* 0x000fe400078e3cff */
[----:B-1----:R-:W-:-:S03]  /*27c0*/  LOP3.LUT R10, R10, 0xaad26b49, RZ, 0x3c, !PT ;  /* 0xaad26b490a0a7812 */ /* 0x002fc600078e3cff */
[----:B------:R-:W-:Y:S01]  /*27d0*/  IMAD.SHL.U32 R0, R7, 0x10, RZ ;  /* 0x0000001007007824 */ /* 0x000fe200078e00ff */
[----:B------:R-:W-:Y:S01]  /*27e0*/  LOP3.LUT R11, R11, 0xf7dcefdd, RZ, 0x3c, !PT ;  /* 0xf7dcefdd0b0b7812 */ /* 0x000fe200078e3cff */
[----:B------:R-:W-:-:S03]  /*27f0*/  IMAD R10, R10, 0x4182bed5, RZ ;  /* 0x4182bed50a0a7824 */ /* 0x000fc600078e02ff */
[----:B------:R-:W-:Y:S01]  /*2800*/  LOP3.LUT R2, R9, R2, R0, 0x96, !PT ;  /* 0x0000000209027212 */ /* 0x000fe200078e9600 */
[----:B------:R-:W-:-:S03]  /*2810*/  IMAD R11, R11, -0x658354e5, RZ ;  /* 0x9a7cab1b0b0b7824 */ /* 0x000fc600078e02ff */
[----:B------:R-:W-:Y:S02]  /*2820*/  LOP3.LUT R9, R2, R7, RZ, 0x3c, !PT ;  /* 0x0000000702097212 */ /* 0x000fe400078e3cff */
[----:B------:R-:W-:Y:S02]  /*2830*/  IADD3 R0, PT, PT, R10, 0x64f0c9, R11 ;  /* 0x0064f0c90a007810 */ /* 0x000fe40007ffe00b */
[----:B------:R-:W-:Y:S02]  /*2840*/  SHF.R.U32.HI R2, RZ, 0x2, R3 ;  /* 0x00000002ff027819 */ /* 0x000fe40000011603 */
[C---:B------:R-:W-:Y:S02]  /*2850*/  IADD3 R4, PT, PT, R0.reuse, 0xb0f8a, R9 ;  /* 0x000b0f8a00047810 */ /* 0x040fe40007ffe009 */
[----:B------:R-:W-:Y:S02]  /*2860*/  IADD3 R7, PT, PT, R0, 0x587c5, R7 ;  /* 0x000587c500077810 */ /* 0x000fe40007ffe007 */
[----:B------:R-:W-:Y:S01]  /*2870*/  LOP3.LUT R2, R2, R3, RZ, 0x3c, !PT ;  /* 0x0000000302027212 */ /* 0x000fe200078e3cff */
[----:B------:R-:W-:-:S04]  /*2880*/  IMAD.WIDE.U32 R4, R4, 0x200000, RZ ;  /* 0x0020000004047825 */ /* 0x000fc800078e00ff */
[----:B------:R-:W-:Y:S01]  /*2890*/  IMAD.MOV.U32 R11, RZ, RZ, R5 ;  /* 0x000000ffff0b7224 */ /* 0x000fe200078e0005 */
[----:B------:R-:W-:Y:S01]  /*28a0*/  LOP3.LUT R10, R4, R7, RZ, 0x3c, !PT ;  /* 0x00000007040a7212 */ /* 0x000fe200078e3cff */
[C---:B------:R-:W-:Y:S02]  /*28b0*/  IMAD.SHL.U32 R7, R2.reuse, 0x2, RZ ;  /* 0x0000000202077824 */ /* 0x040fe400078e00ff */
[----:B------:R-:W-:Y:S01]  /*28c0*/  IMAD.SHL.U32 R3, R9, 0x10, RZ ;  /* 0x0000001009037824 */ /* 0x000fe200078e00ff */
[----:B------:R-:W0:Y:S04]  /*28d0*/  I2F.F64.U64 R4, R10 ;  /* 0x0000000a00047312 */ /* 0x000e280000301800 */
[----:B------:R-:W-:Y:S01]  /*28e0*/  LOP3.LUT R12, R2, R7, R3, 0x96, !PT ;  /* 0x00000007020c7212 */ /* 0x000fe200078e9603 */
[----:B------:R-:W-:-:S02]  /*28f0*/  IMAD.MOV.U32 R2, RZ, RZ, 0x0 ;  /* 0x00000000ff027424 */ /* 0x000fc400078e00ff */
[----:B------:R-:W-:Y:S01]  /*2900*/  IMAD.MOV.U32 R3, RZ, RZ, 0x3ca00000 ;  /* 0x3ca00000ff037424 */ /* 0x000fe200078e00ff */
[----:B------:R-:W-:Y:S01]  /*2910*/  LOP3.LUT R9, R12, R9, RZ, 0x3c, !PT ;  /* 0x000000090c097212 */ /* 0x000fe200078e3cff */
[----:B------:R-:W-:-:S04]  /*2920*/  IMAD.SHL.U32 R7, R13, 0x2, RZ ;  /* 0x000000020d077824 */ /* 0x000fc800078e00ff */
[----:B------:R-:W-:Y:S01]  /*2930*/  IMAD.SHL.U32 R6, R9, 0x10, RZ ;  /* 0x0000001009067824 */ /* 0x000fe200078e00ff */
[----:B0-----:R-:W-:-:S04]  /*2940*/  DFMA R4, R4, R2, 5.5511151231257827021e-17 ;  /* 0x3c9000000404742b */ /* 0x001fc80000000002 */
[----:B------:R-:W-:-:S04]  /*2950*/  LOP3.LUT R6, R13, R7, R6, 0x96, !PT ;  /* 0x000000070d067212 */ /* 0x000fc800078e9606 */
[----:B------:R-:W-:Y:S02]  /*2960*/  LOP3.LUT R7, R6, R9, RZ, 0x3c, !PT ;  /* 0x0000000906077212 */ /* 0x000fe400078e3cff */
[C---:B------:R-:W-:Y:S01]  /*2970*/  IADD3 R9, PT, PT, R0.reuse, 0x10974f, R9 ;  /* 0x0010974f00097810 */ /* 0x040fe20007ffe009 */
[----:B------:R-:W-:Y:S01]  /*2980*/  IMAD.MOV.U32 R6, RZ, RZ, R4 ;  /* 0x000000ffff067224 */ /* 0x000fe200078e0004 */
[----:B------:R-:W-:Y:S02]  /*2990*/  ISETP.GT.AND P0, PT, R5, 0xfffff, PT ;  /* 0x000fffff0500780c */ /* 0x000fe40003f04270 */
[----:B------:R-:W-:Y:S01]  /*29a0*/  IADD3 R10, PT, PT, R0, 0x161f14, R7 ;  /* 0x00161f14000a7810 */ /* 0x000fe20007ffe007 */
[----:B------:R-:W-:-:S04]  /*29b0*/  IMAD.MOV.U32 R7, RZ, RZ, R5 ;  /* 0x000000ffff077224 */ /* 0x000fc800078e0005 */
[----:B------:R-:W-:-:S03]  /*29c0*/  IMAD.WIDE.U32 R10, R10, 0x200000, RZ ;  /* 0x002000000a0a7825 */ /* 0x000fc600078e00ff */
[----:B------:R-:W-:-:S03]  /*29d0*/  LOP3.LUT R10, R10, R9, RZ, 0x3c, !PT ;  /* 0x000000090a0a7212 */ /* 0x000fc600078e3cff */
[----:B------:R-:W-:-:S03]  /*29e0*/  @!P0 DMUL R6, R6, 1.80143985094819840000e+16 ;  /* 0x4350000006068828 */ /* 0x000fc60000000000 */
[----:B------:R-:W0:Y:S07]  /*29f0*/  I2F.F64.U64 R10, R10 ;  /* 0x0000000a000a7312 */ /* 0x000e2e0000301800 */
[----:B------:R-:W-:Y:S02]  /*2a00*/  @!P0 IMAD.MOV.U32 R5, RZ, RZ, R7 ;  /* 0x000000ffff058224 */ /* 0x000fe400078e0007 */
[----:B------:R-:W-:Y:S02]  /*2a10*/  @!P0 IMAD.MOV.U32 R4, RZ, RZ, R6 ;  /* 0x000000ffff048224 */ /* 0x000fe400078e0006 */
[----:B------:R-:W-:-:S05]  /*2a20*/  VIADD R0, R5, 0xffffffff ;  /* 0xffffffff05007836 */ /* 0x000fca0000000000 */
[----:B------:R-:W-:Y:S01]  /*2a30*/  ISETP.GT.U32.AND P1, PT, R0, 0x7feffffe, PT ;  /* 0x7feffffe0000780c */ /* 0x000fe20003f24070 */
[----:B0-----:R-:W-:Y:S01]  /*2a40*/  DFMA R2, R10, 2.2204460492503130808e-16, R2 ;  /* 0x3cb000000a02782b */ /* 0x001fe20000000002 */
[----:B------:R-:W-:Y:S02]  /*2a50*/  IMAD.MOV.U32 R0, RZ, RZ, -0x3ff ;  /* 0xfffffc01ff007424 */ /* 0x000fe400078e00ff */
[----:B------:R-:W-:-:S09]  /*2a60*/  @!P0 IMAD.MOV.U32 R0, RZ, RZ, -0x435 ;  /* 0xfffffbcbff008424 */ /* 0x000fd200078e00ff */
[----:B------:R-:W-:Y:S05]  /*2a70*/  @P1 BRA `(.L_x_12) ;  /* 0x0000000400041947 */ /* 0x000fea0003800000 */
[----:B------:R-:W-:Y:S01]  /*2a80*/  LOP3.LUT R6, R5, 0xfffff, RZ, 0xc0, !PT ;  /* 0x000fffff05067812 */ /* 0x000fe200078ec0ff */
[----:B------:R-:W-:Y:S01]  /*2a90*/  IMAD.MOV.U32 R10, RZ, RZ, RZ ;  /* 0x000000ffff0a7224 */ /* 0x000fe200078e00ff */
[----:B------:R-:W-:Y:S01]  /*2aa0*/  UMOV UR4, 0x3ae80f1e ;  /* 0x3ae80f1e00047882 */ /* 0x000fe20000000000 */
[----:B------:R-:W-:Y:S01]  /*2ab0*/  IMAD.MOV.U32 R18, RZ, RZ, -0x748574fc ;  /* 0x8b7a8b04ff127424 */ /* 0x000fe200078e00ff */
[----:B------:R-:W-:Y:S01]  /*2ac0*/  LOP3.LUT R7, R6, 0x3ff00000, RZ, 0xfc, !PT ;  /* 0x3ff0000006077812 */ /* 0x000fe200078efcff */
[----:B------:R-:W-:Y:S01]  /*2ad0*/  IMAD.MOV.U32 R6, RZ, RZ, R4 ;  /* 0x000000ffff067224 */ /* 0x000fe200078e0004 */
[----:B------:R-:W-:Y:S01]  /*2ae0*/  UMOV UR5, 0x3eb1380b ;  /* 0x3eb1380b00057882 */ /* 0x000fe20000000000 */
[----:B------:R-:W-:Y:S01]  /*2af0*/  IMAD.MOV.U32 R19, RZ, RZ, 0x3ed0ee25 ;  /* 0x3ed0ee25ff137424 */ /* 0x000fe200078e00ff */
[----:B------:R-:W-:Y:S01]  /*2b00*/  ISETP.GE.U32.AND P0, PT, R7, 0x3ff6a09f, PT ;  /* 0x3ff6a09f0700780c */ /* 0x000fe20003f06070 */
[----:B------:R-:W-:Y:S01]  /*2b10*/  IMAD.MOV.U32 R21, RZ, RZ, 0x43300000 ;  /* 0x43300000ff157424 */ /* 0x000fe200078e00ff */
[----:B------:R-:W-:Y:S01]  /*2b20*/  LEA.HI R0, R5, R0, RZ, 0xc ;  /* 0x0000000005007211 */ /* 0x000fe200078f60ff */
[----:B------:R-:W-:Y:S01]  /*2b30*/  UMOV UR8, 0x80000000 ;  /* 0x8000000000087882 */ /* 0x000fe20000000000 */
[----:B------:R-:W-:-:S09]  /*2b40*/  UMOV UR9, 0x43300000 ;  /* 0x4330000000097882 */ /* 0x000fd20000000000 */
[----:B------:R-:W-:Y:S02]  /*2b50*/  @P0 VIADD R9, R7, 0xfff00000 ;  /* 0xfff0000007090836 */ /* 0x000fe40000000000 */
[----:B------:R-:W-:Y:S02]  /*2b60*/  @P0 VIADD R0, R0, 0x1 ;  /* 0x0000000100000836 */ /* 0x000fe40000000000 */
[----:B------:R-:W-:-:S03]  /*2b70*/  @P0 IMAD.MOV.U32 R7, RZ, RZ, R9 ;  /* 0x000000ffff070224 */ /* 0x000fc600078e0009 */
[----:B------:R-:W-:-:S03]  /*2b80*/  LOP3.LUT R20, R0, 0x80000000, RZ, 0x3c, !PT ;  /* 0x8000000000147812 */ /* 0x000fc600078e3cff */
[C---:B------:R-:W-:Y:S02]  /*2b90*/  DADD R16, R6.reuse, 1 ;  /* 0x3ff0000006107429 */ /* 0x040fe40000000000 */
[----:B------:R-:W-:-:S04]  /*2ba0*/  DADD R6, R6, -1 ;  /* 0xbff0000006067429 */ /* 0x000fc80000000000 */
[----:B------:R-:W0:Y:S02]  /*2bb0*/  MUFU.RCP64H R11, R17 ;  /* 0x00000011000b7308 */ /* 0x000e240000001800 */
[----:B0-----:R-:W-:-:S08]  /*2bc0*/  DFMA R12, -R16, R10, 1 ;  /* 0x3ff00000100c742b */ /* 0x001fd0000000010a */
[----:B------:R-:W-:-:S08]  /*2bd0*/  DFMA R12, R12, R12, R12 ;  /* 0x0000000c0c0c722b */ /* 0x000fd0000000000c */
[----:B------:R-:W-:-:S08]  /*2be0*/  DFMA R10, R10, R12, R10 ;  /* 0x0000000c0a0a722b */ /* 0x000fd0000000000a */
[----:B------:R-:W-:-:S08]  /*2bf0*/  DMUL R12, R6, R10 ;  /* 0x0000000a060c7228 */ /* 0x000fd00000000000 */
[----:B------:R-:W-:-:S08]  /*2c00*/  DFMA R12, R6, R10, R12 ;  /* 0x0000000a060c722b */ /* 0x000fd0000000000c */
[----:B------:R-:W-:Y:S02]  /*2c10*/  DMUL R14, R12, R12 ;  /* 0x0000000c0c0e7228 */ /* 0x000fe40000000000 */
[----:B------:R-:W-:-:S06]  /*2c20*/  DADD R4, R6, -R12 ;  /* 0x0000000006047229 */ /* 0x000fcc000000080c */
[----:B------:R-:W-:Y:S01]  /*2c30*/  DFMA R16, R14, UR4, R18 ;  /* 0x000000040e107c2b */ /* 0x000fe20008000012 */
[----:B------:R-:W-:Y:S01]  /*2c40*/  UMOV UR4, 0x9f02676f ;  /* 0x9f02676f00047882 */ /* 0x000fe20000000000 */
[----:B------:R-:W-:Y:S01]  /*2c50*/  UMOV UR5, 0x3ef3b266 ;  /* 0x3ef3b26600057882 */ /* 0x000fe20000000000 */
[----:B------:R-:W-:Y:S02]  /*2c60*/  DADD R18, R4, R4 ;  /* 0x0000000004127229 */ /* 0x000fe40000000004 */
[----:B------:R-:W-:Y:S01]  /*2c70*/  DADD R4, R20, -UR8 ;  /* 0x8000000814047e29 */ /* 0x000fe20008000000 */
[----:B------:R-:W-:Y:S01]  /*2c80*/  UMOV UR8, 0xfefa39ef ;  /* 0xfefa39ef00087882 */ /* 0x000fe20000000000 */
[----:B------:R-:W-:Y:S01]  /*2c90*/  UMOV UR9, 0x3fe62e42 ;  /* 0x3fe62e4200097882 */ /* 0x000fe20000000000 */
[----:B------:R-:W-:Y:S01]  /*2ca0*/  DFMA R16, R14, R16, UR4 ;  /* 0x000000040e107e2b */ /* 0x000fe20008000010 */
[----:B------:R-:W-:Y:S01]  /*2cb0*/  UMOV UR4, 0xa9ab0956 ;  /* 0xa9ab095600047882 */ /* 0x000fe20000000000 */
[----:B------:R-:W-:Y:S01]  /*2cc0*/  UMOV UR5, 0x3f1745cb ;  /* 0x3f1745cb00057882 */ /* 0x000fe20000000000 */
[----:B------:R-:W-:-:S02]  /*2cd0*/  DFMA R18, R6, -R12, R18 ;  /* 0x8000000c0612722b */ /* 0x000fc40000000012 */
[----:B------:R-:W-:-:S03]  /*2ce0*/  DFMA R6, R4, UR8, R12 ;  /* 0x0000000804067c2b */ /* 0x000fc6000800000c */
[----:B------:R-:W-:Y:S01]  /*2cf0*/  DFMA R16, R14, R16, UR4 ;  /* 0x000000040e107e2b */ /* 0x000fe20008000010 */
[----:B------:R-:W-:Y:S01]  /*2d00*/  UMOV UR4, 0x2d1b5154 ;  /* 0x2d1b515400047882 */ /* 0x000fe20000000000 */
[----:B------:R-:W-:Y:S01]  /*2d10*/  UMOV UR5, 0x3f3c71c7 ;  /* 0x3f3c71c700057882 */ /* 0x000fe20000000000 */
[----:B------:R-:W-:-:S05]  /*2d20*/  DMUL R18, R10, R18 ;  /* 0x000000120a127228 */ /* 0x000fca0000000000 */
[----:B------:R-:W-:Y:S01]  /*2d30*/  DFMA R16, R14, R16, UR4 ;  /* 0x000000040e107e2b */ /* 0x000fe20008000010 */
[----:B------:R-:W-:Y:S01]  /*2d40*/  UMOV UR4, 0x923be72d ;  /* 0x923be72d00047882 */ /* 0x000fe20000000000 */
[----:B------:R-:W-:-:S06]  /*2d50*/  UMOV UR5, 0x3f624924 ;  /* 0x3f62492400057882 */ /* 0x000fcc0000000000 */
        /* <DEDUP_REMOVED lines=8> */
[----:B------:R-:W-:Y:S02]  /*2de0*/  UMOV UR5, 0x3fe62e42 ;  /* 0x3fe62e4200057882 */ /* 0x000fe40000000000 */
[----:B------:R-:W-:Y:S01]  /*2df0*/  DFMA R20, R4, -UR4, R6 ;  /* 0x8000000404147c2b */ /* 0x000fe20008000006 */
[----:B------:R-:W-:Y:S01]  /*2e00*/  UMOV UR4, 0x3b39803f ;  /* 0x3b39803f00047882 */ /* 0x000fe20000000000 */
[----:B------:R-:W-:Y:S02]  /*2e10*/  UMOV UR5, 0x3c7abc9e ;  /* 0x3c7abc9e00057882 */ /* 0x000fe40000000000 */
[----:B------:R-:W-:-:S04]  /*2e20*/  DMUL R16, R14, R16 ;  /* 0x000000100e107228 */ /* 0x000fc80000000000 */
[----:B------:R-:W-:-:S04]  /*2e30*/  DADD R20, -R12, R20 ;  /* 0x000000000c147229 */ /* 0x000fc80000000114 */
[----:B------:R-:W-:-:S08]  /*2e40*/  DFMA R16, R12, R16, R18 ;  /* 0x000000100c10722b */ /* 0x000fd00000000012 */
[----:B------:R-:W-:-:S08]  /*2e50*/  DADD R16, R16, -R20 ;  /* 0x0000000010107229 */ /* 0x000fd00000000814 */
[----:B------:R-:W-:-:S08]  /*2e60*/  DFMA R16, R4, UR4, R16 ;  /* 0x0000000404107c2b */ /* 0x000fd00008000010 */
[----:B------:R-:W-:Y:S01]  /*2e70*/  DADD R10, R6, R16 ;  /* 0x00000000060a7229 */ /* 0x000fe20000000010 */
[----:B------:R-:W-:Y:S10]  /*2e80*/  BRA `(.L_x_13) ;  /* 0x0000000000187947 */ /* 0x000ff40003800000 */
.L_x_12:
[----:B------:R-:W-:Y:S01]  /*2e90*/  IMAD.MOV.U32 R4, RZ, RZ, 0x0 ;  /* 0x00000000ff047424 */ /* 0x000fe200078e00ff */
[----:B------:R-:W-:Y:S01]  /*2ea0*/  LOP3.LUT P0, RZ, R7, 0x7fffffff, RZ, 0xc0, !PT ;  /* 0x7fffffff07ff7812 */ /* 0x000fe2000780c0ff */
[----:B------:R-:W-:-:S06]  /*2eb0*/  IMAD.MOV.U32 R5, RZ, RZ, 0x7ff00000 ;  /* 0x7ff00000ff057424 */ /* 0x000fcc00078e00ff */
[----:B------:R-:W-:-:S10]  /*2ec0*/  DFMA R4, R6, R4, +INF ;  /* 0x7ff000000604742b */ /* 0x000fd40000000004 */
[----:B------:R-:W-:Y:S02]  /*2ed0*/  FSEL R10, R4, RZ, P0 ;  /* 0x000000ff040a7208 */ /* 0x000fe40000000000 */
[----:B------:R-:W-:-:S07]  /*2ee0*/  FSEL R11, R5, -QNAN , P0 ;  /* 0xfff00000050b7808 */ /* 0x000fce0000000000 */
.L_x_13:
[----:B------:R-:W-:Y:S05]  /*2ef0*/  BSYNC.RECONVERGENT B0 ;  /* 0x0000000000007941 */ /* 0x000fea0003800200 */
.L_x_11:
[----:B------:R-:W-:Y:S01]  /*2f00*/  DMUL R10, R10, -2 ;  /* 0xc00000000a0a7828 */ /* 0x000fe20000000000 */
[----:B------:R-:W-:Y:S01]  /*2f10*/  IMAD.MOV.U32 R12, RZ, RZ, 0x0 ;  /* 0x00000000ff0c7424 */ /* 0x000fe200078e00ff */
[----:B------:R-:W-:Y:S01]  /*2f20*/  BSSY.RECONVERGENT B0, `(.L_x_14) ;  /* 0x0000018000007945 */ /* 0x000fe20003800200 */
[----:B------:R-:W-:-:S03]  /*2f30*/  IMAD.MOV.U32 R13, RZ, RZ, 0x3fd80000 ;  /* 0x3fd80000ff0d7424 */ /* 0x000fc600078e00ff */
[----:B------:R-:W0:Y:S04]  /*2f40*/  MUFU.RSQ64H R5, R11 ;  /* 0x0000000b00057308 */ /* 0x000e280000001c00 */
[----:B------:R-:W-:-:S05]  /*2f50*/  VIADD R4, R11, 0xfcb00000 ;  /* 0xfcb000000b047836 */ /* 0x000fca0000000000 */
[----:B------:R-:W-:Y:S01]  /*2f60*/  ISETP.GE.U32.AND P0, PT, R4, 0x7ca00000, PT ;  /* 0x7ca000000400780c */ /* 0x000fe20003f06070 */
[----:B0-----:R-:W-:-:S08]  /*2f70*/  DMUL R6, R4, R4 ;  /* 0x0000000404067228 */ /* 0x001fd00000000000 */
[----:B------:R-:W-:-:S08]  /*2f80*/  DFMA R6, R10, -R6, 1 ;  /* 0x3ff000000a06742b */ /* 0x000fd00000000806 */
[----:B------:R-:W-:Y:S02]  /*2f90*/  DFMA R12, R6, R12, 0.5 ;  /* 0x3fe00000060c742b */ /* 0x000fe4000000000c */
[----:B------:R-:W-:-:S08]  /*2fa0*/  DMUL R6, R4, R6 ;  /* 0x0000000604067228 */ /* 0x000fd00000000000 */
[----:B------:R-:W-:-:S08]  /*2fb0*/  DFMA R16, R12, R6, R4 ;  /* 0x000000060c10722b */ /* 0x000fd00000000004 */
[----:B------:R-:W-:Y:S02]  /*2fc0*/  DMUL R14, R10, R16 ;  /* 0x000000100a0e7228 */ /* 0x000fe40000000000 */
[----:B------:R-:W-:Y:S02]  /*2fd0*/  VIADD R13, R17, 0xfff00000 ;  /* 0xfff00000110d7836 */ /* 0x000fe40000000000 */
[----:B------:R-:W-:-:S04]  /*2fe0*/  IMAD.MOV.U32 R12, RZ, RZ, R16 ;  /* 0x000000ffff0c7224 */ /* 0x000fc800078e0010 */
[----:B------:R-:W-:-:S08]  /*2ff0*/  DFMA R18, R14, -R14, R10 ;  /* 0x8000000e0e12722b */ /* 0x000fd0000000000a */
[----:B------:R-:W-:Y:S01]  /*3000*/  DFMA R6, R18, R12, R14 ;  /* 0x0000000c1206722b */ /* 0x000fe2000000000e */
[----:B------:R-:W-:Y:S10]  /*3010*/  @!P0 BRA `(.L_x_15) ;  /* 0x0000000000208947 */ /* 0x000ff40003800000 */
[----:B------:R-:W-:Y:S01]  /*3020*/  IMAD.MOV.U32 R9, RZ, RZ, R10 ;  /* 0x000000ffff097224 */ /* 0x000fe200078e000a */
[----:B------:R-:W-:Y:S01]  /*3030*/  MOV R0, 0x3080 ;  /* 0x0000308000007802 */ /* 0x000fe20000000f00 */
[----:B------:R-:W-:Y:S02]  /*3040*/  IMAD.MOV.U32 R12, RZ, RZ, R18 ;  /* 0x000000ffff0c7224 */ /* 0x000fe400078e0012 */
[----:B------:R-:W-:Y:S02]  /*3050*/  IMAD.MOV.U32 R10, RZ, RZ, R14 ;  /* 0x000000ffff0a7224 */ /* 0x000fe400078e000e */
[----:B------:R-:W-:-:S07]  /*3060*/  IMAD.MOV.U32 R17, RZ, RZ, R13 ;  /* 0x000000ffff117224 */ /* 0x000fce00078e000d */
[----:B------:R-:W-:Y:S05]  /*3070*/  CALL.REL.NOINC `($__internal_0_$__cuda_sm20_dsqrt_rn_f64_mediumpath_v1) ;  /* 0x0000000800ec7944 */ /* 0x000fea0003c00000 */
[----:B------:R-:W-:Y:S02]  /*3080*/  IMAD.MOV.U32 R6, RZ, RZ, R12 ;  /* 0x000000ffff067224 */ /* 0x000fe400078e000c */
[----:B------:R-:W-:-:S07]  /*3090*/  IMAD.MOV.U32 R7, RZ, RZ, R13 ;  /* 0x000000ffff077224 */ /* 0x000fce00078e000d */
.L_x_15:
[----:B------:R-:W-:Y:S05]  /*30a0*/  BSYNC.RECONVERGENT B0 ;  /* 0x0000000000007941 */ /* 0x000fea0003800200 */
.L_x_14:
[----:B------:R-:W-:Y:S01]  /*30b0*/  DMUL R24, RZ, R2 ;  /* 0x00000002ff187228 */ /* 0x000fe20000000000 */
[----:B------:R-:W-:Y:S01]  /*30c0*/  IMAD.SHL.U32 R0, R3, 0x2, RZ ;  /* 0x0000000203007824 */ /* 0x000fe200078e00ff */
[----:B------:R-:W-:Y:S01]  /*30d0*/  UMOV UR4, 0x33145c07 ;  /* 0x33145c0700047882 */ /* 0x000fe20000000000 */
[----:B------:R-:W-:Y:S01]  /*30e0*/  UMOV UR5, 0x3ca1a626 ;  /* 0x3ca1a62600057882 */ /* 0x000fe20000000000 */
[----:B------:R-:W-:Y:S01]  /*30f0*/  UMOV UR8, 0x20fd8164 ;  /* 0x20fd816400087882 */ /* 0x000fe20000000000 */
[----:B------:R-:W-:Y:S01]  /*3100*/  UMOV UR9, 0x3da8ff83 ;  /* 0x3da8ff8300097882 */ /* 0x000fe20000000000 */
[----:B------:R-:W-:Y:S01]  /*3110*/  ISETP.GT.U32.AND P0, PT, R0, -0x79800000, PT ;  /* 0x868000000000780c */ /* 0x000fe20003f04070 */
[----:B------:R-:W-:Y:S01]  /*3120*/  IMAD.MOV.U32 R10, RZ, RZ, 0x2cb0d246 ;  /* 0x2cb0d246ff0a7424 */ /* 0x000fe200078e00ff */
[----:B------:R-:W-:Y:S01]  /*3130*/  UMOV UR10, 0xf9785eba ;  /* 0xf9785eba000a7882 */ /* 0x000fe20000000000 */
[----:B------:R-:W-:Y:S01]  /*3140*/  IMAD.MOV.U32 R11, RZ, RZ, 0x3e5ae5f1 ;  /* 0x3e5ae5f1ff0b7424 */ /* 0x000fe200078e00ff */
[----:B------:R-:W-:Y:S01]  /*3150*/  FSEL R3, R25, R3, P0 ;  /* 0x0000000319037208 */ /* 0x000fe20000000000 */
[----:B------:R-:W-:Y:S01]  /*3160*/  UMOV UR11, 0x3de5db65 ;  /* 0x3de5db65000b7882 */ /* 0x000fe20000000000 */
[----:B------:R-:W-:-:S03]  /*3170*/  FSEL R24, R24, R2, P0 ;  /* 0x0000000218187208 */ /* 0x000fc60000000000 */
[----:B------:R-:W-:Y:S02]  /*3180*/  VIADD R25, R3, 0x100000 ;  /* 0x0010000003197836 */ /* 0x000fe40000000000 */
[----:B------:R-:W-:Y:S02]  /*3190*/  IMAD.MOV.U32 R2, RZ, RZ, R24 ;  /* 0x000000ffff027224 */ /* 0x000fe400078e0018 */
[----:B------:R-:W0:Y:S08]  /*31a0*/  FRND.F64 R4, R24 ;  /* 0x0000001800047313 */ /* 0x000e300000301800 */
[----:B------:R-:W1:Y:S01]  /*31b0*/  F2I.S64.F64 R24, R24 ;  /* 0x0000001800187311 */ /* 0x000e620000301900 */
[----:B0-----:R-:W-:-:S07]  /*31c0*/  DFMA R4, R4, -0.5, R2 ;  /* 0xbfe000000404782b */ /* 0x001fce0000000002 */
[----:B------:R-:W0:Y:S01]  /*31d0*/  FRND.F64.TRUNC R18, R2 ;  /* 0x0000000200127313 */ /* 0x000e22000030d800 */
[----:B------:R-:W-:Y:S01]  /*31e0*/  DMUL R22, R4, UR4 ;  /* 0x0000000404167c28 */ /* 0x000fe20008000000 */
[----:B------:R-:W-:Y:S01]  /*31f0*/  UMOV UR4, 0x54442d18 ;  /* 0x54442d1800047882 */ /* 0x000fe20000000000 */
[----:B------:R-:W-:Y:S01]  /*3200*/  UMOV UR5, 0x400921fb ;  /* 0x400921fb00057882 */ /* 0x000fe20000000000 */
[C---:B-1----:R-:W-:Y:S02]  /*3210*/  LOP3.LUT P1, RZ, R24.reuse, 0x2, RZ, 0xc0, !PT ;  /* 0x0000000218ff7812 */ /* 0x042fe4000782c0ff */
[----:B------:R-:W-:-:S03]  /*3220*/  LOP3.LUT R24, R24, 0x1, RZ, 0xc0, !PT ;  /* 0x0000000118187812 */ /* 0x000fc600078ec0ff */
[----:B------:R-:W-:Y:S01]  /*3230*/  DFMA R22, R4, UR4, R22 ;  /* 0x0000000404167c2b */ /* 0x000fe20008000016 */
[----:B------:R-:W1:Y:S01]  /*3240*/  LDCU UR4, c[0x0][0x394] ;  /* 0x00007280ff0477ac */ /* 0x000e620008000800 */
[----:B------:R-:W-:Y:S01]  /*3250*/  IMAD.MOV.U32 R4, RZ, RZ, -0x3e107ad8 ;  /* 0xc1ef8528ff047424 */ /* 0x000fe200078e00ff */
[----:B------:R-:W-:Y:S01]  /*3260*/  ISETP.NE.U32.AND P0, PT, R24, 0x1, PT ;  /* 0x000000011800780c */ /* 0x000fe20003f05070 */
[----:B------:R-:W-:Y:S01]  /*3270*/  IMAD.MOV.U32 R5, RZ, RZ, 0x3e21eea7 ;  /* 0x3e21eea7ff057424 */ /* 0x000fe200078e00ff */
[----:B0-----:R-:W-:Y:S02]  /*3280*/  DSETP.NEU.AND P2, PT, R2, R18, PT ;  /* 0x000000120200722a */ /* 0x001fe40003f4d000 */
[----:B------:R-:W-:Y:S01]  /*3290*/  ISETP.NE.U32.AND.EX P0, PT, RZ, RZ, PT, P0 ;  /* 0x000000ffff00720c */ /* 0x000fe20003f05100 */
[----:B------:R-:W-:-:S08]  /*32a0*/  DMUL R12, R22, R22 ;  /* 0x00000016160c7228 */ /* 0x000fd00000000000 */
[C---:B------:R-:W-:Y:S01]  /*32b0*/  DFMA R4, R12.reuse, -UR8, R4 ;  /* 0x800000080c047c2b */ /* 0x040fe20008000004 */
[----:B------:R-:W-:Y:S01]  /*32c0*/  UMOV UR8, 0x8e06e6d9 ;  /* 0x8e06e6d900087882 */ /* 0x000fe20000000000 */
[----:B------:R-:W-:Y:S01]  /*32d0*/  UMOV UR9, 0x3e927e4f ;  /* 0x3e927e4f00097882 */ /* 0x000fe20000000000 */
[----:B------:R-:W-:Y:S01]  /*32e0*/  DFMA R10, R12, UR10, -R10 ;  /* 0x0000000a0c0a7c2b */ /* 0x000fe2000800080a */
[----:B------:R-:W-:Y:S01]  /*32f0*/  UMOV UR10, 0x69ace392 ;  /* 0x69ace392000a7882 */ /* 0x000fe20000000000 */
[----:B------:R-:W-:-:S03]  /*3300*/  UMOV UR11, 0x3ec71de3 ;  /* 0x3ec71de3000b7882 */ /* 0x000fc60000000000 */
[C---:B------:R-:W-:Y:S01]  /*3310*/  DFMA R4, R12.reuse, R4, -UR8 ;  /* 0x800000080c047e2b */ /* 0x040fe20008000004 */
[----:B------:R-:W-:Y:S01]  /*3320*/  UMOV UR8, 0x19ddbce9 ;  /* 0x19ddbce900087882 */ /* 0x000fe20000000000 */
[----:B------:R-:W-:Y:S01]  /*3330*/  UMOV UR9, 0x3efa01a0 ;  /* 0x3efa01a000097882 */ /* 0x000fe20000000000 */
[C---:B------:R-:W-:Y:S01]  /*3340*/  DFMA R16, R12.reuse, R10, UR10 ;  /* 0x0000000a0c107e2b */ /* 0x040fe2000800000a */
[----:B------:R-:W-:Y:S01]  /*3350*/  UMOV UR10, 0x19db62a1 ;  /* 0x19db62a1000a7882 */ /* 0x000fe20000000000 */
[----:B------:R-:W0:Y:S01]  /*3360*/  LDC.64 R10, c[0x0][0x390] ;  /* 0x0000e400ff0a7b82 */ /* 0x000e220000000a00 */
[----:B------:R-:W-:Y:S02]  /*3370*/  UMOV UR11, 0x3f2a01a0 ;  /* 0x3f2a01a0000b7882 */ /* 0x000fe40000000000 */
[C---:B------:R-:W-:Y:S01]  /*3380*/  DFMA R14, R12.reuse, R4, UR8 ;  /* 0x000000080c0e7e2b */ /* 0x040fe20008000004 */
[----:B------:R-:W-:Y:S01]  /*3390*/  UMOV UR8, 0x16c15d47 ;  /* 0x16c15d4700087882 */ /* 0x000fe20000000000 */
[----:B-1----:R-:W1:Y:S01]  /*33a0*/  MUFU.RSQ64H R5, UR4 ;  /* 0x0000000400057d08 */ /* 0x002e620008001c00 */
[----:B------:R-:W-:Y:S01]  /*33b0*/  UMOV UR9, 0x3f56c16c ;  /* 0x3f56c16c00097882 */ /* 0x000fe20000000000 */
[----:B------:R-:W-:Y:S01]  /*33c0*/  UIADD3 UR4, UPT, UPT, UR4, -0x3500000, URZ ;  /* 0xfcb0000004047890 */ /* 0x000fe2000fffe0ff */
[C---:B------:R-:W-:Y:S01]  /*33d0*/  DFMA R16, R12.reuse, R16, -UR10 ;  /* 0x8000000a0c107e2b */ /* 0x040fe20008000010 */
[----:B------:R-:W-:Y:S01]  /*33e0*/  UMOV UR10, 0x11110818 ;  /* 0x11110818000a7882 */ /* 0x000fe20000000000 */
[----:B------:R-:W-:Y:S01]  /*33f0*/  UMOV UR11, 0x3f811111 ;  /* 0x3f811111000b7882 */ /* 0x000fe20000000000 */
[C---:B------:R-:W-:Y:S01]  /*3400*/  DFMA R14, R12.reuse, R14, -UR8 ;  /* 0x800000080c0e7e2b */ /* 0x040fe2000800000e */
[----:B------:R-:W-:Y:S01]  /*3410*/  UMOV UR8, 0x55555551 ;  /* 0x5555555100087882 */ /* 0x000fe20000000000 */
[----:B------:R-:W-:Y:S01]  /*3420*/  IMAD.U32 R4, RZ, RZ, UR4 ;  /* 0x00000004ff047e24 */ /* 0x000fe2000f8e00ff */
[----:B------:R-:W-:Y:S01]  /*3430*/  UMOV UR9, 0x3fa55555 ;  /* 0x3fa5555500097882 */ /* 0x000fe20000000000 */
[----:B------:R-:W-:Y:S01]  /*3440*/  UISETP.GE.U32.AND UP0, UPT, UR4, 0x7ca00000, UPT ;  /* 0x7ca000000400788c */ /* 0x000fe2000bf06070 */
[----:B------:R-:W-:-:S03]  /*3450*/  DFMA R16, R12, R16, UR10 ;  /* 0x0000000a0c107e2b */ /* 0x000fc60008000010 */
[----:B------:R-:W-:Y:S01]  /*3460*/  DFMA R14, R12, R14, UR8 ;  /* 0x000000080c0e7e2b */ /* 0x000fe2000800000e */
[----:B------:R-:W-:Y:S01]  /*3470*/  UMOV UR8, 0x55555554 ;  /* 0x5555555400087882 */ /* 0x000fe20000000000 */
[----:B------:R-:W-:Y:S01]  /*3480*/  UMOV UR9, 0x3fc55555 ;  /* 0x3fc5555500097882 */ /* 0x000fe20000000000 */
[----:B-1----:R-:W-:Y:S02]  /*3490*/  DMUL R20, R4, R4 ;  /* 0x0000000404147228 */ /* 0x002fe40000000000 */
[C---:B------:R-:W-:Y:S01]  /*34a0*/  DFMA R26, R12.reuse, R16, -UR8 ;  /* 0x800000080c1a7e2b */ /* 0x040fe20008000010 */
[----:B------:R-:W-:Y:S02]  /*34b0*/  IMAD.MOV.U32 R16, RZ, RZ, 0x0 ;  /* 0x00000000ff107424 */ /* 0x000fe400078e00ff */
[----:B------:R-:W-:Y:S01]  /*34c0*/  DFMA R14, R12, R14, -0.5 ;  /* 0xbfe000000c0e742b */ /* 0x000fe2000000000e */
[----:B------:R-:W-:Y:S02]  /*34d0*/  IMAD.MOV.U32 R17, RZ, RZ, 0x3fd80000 ;  /* 0x3fd80000ff117424 */ /* 0x000fe400078e00ff */
[----:B0-----:R-:W-:-:S02]  /*34e0*/  DFMA R20, -R20, R10, 1 ;  /* 0x3ff000001414742b */ /* 0x001fc4000000010a */
[----:B------:R-:W-:-:S03]  /*34f0*/  DFMA R26, R12, R26, RZ ;  /* 0x0000001a0c1a722b */ /* 0x000fc600000000ff */
[----:B------:R-:W-:Y:S02]  /*3500*/  DFMA R12, R12, R14, 1 ;  /* 0x3ff000000c0c742b */ /* 0x000fe4000000000e */
[----:B------:R-:W0:Y:S01]  /*3510*/  LDC.64 R14, c[0x0][0x3a0] ;  /* 0x0000e800ff0e7b82 */ /* 0x000e220000000a00 */
[----:B------:R-:W-:Y:S02]  /*3520*/  DFMA R16, R20, R16, 0.5 ;  /* 0x3fe000001410742b */ /* 0x000fe40000000010 */
[----:B------:R-:W-:Y:S02]  /*3530*/  DMUL R20, R4, R20 ;  /* 0x0000001404147228 */ /* 0x000fe40000000000 */
[----:B------:R-:W-:-:S03]  /*3540*/  DFMA R26, R22, R26, R22 ;  /* 0x0000001a161a722b */ /* 0x000fc60000000016 */
[----:B------:R-:W1:Y:S03]  /*3550*/  LDC.64 R22, c[0x0][0x398] ;  /* 0x0000e600ff167b82 */ /* 0x000e660000000a00 */
[----:B------:R-:W-:Y:S02]  /*3560*/  DFMA R16, R16, R20, R4 ;  /* 0x000000141010722b */ /* 0x000fe40000000004 */
[----:B------:R-:W-:Y:S02]  /*3570*/  DMUL R4, RZ, R2 ;  /* 0x00000002ff047228 */ /* 0x000fe40000000000 */
[----:B------:R-:W-:Y:S02]  /*3580*/  FSEL R9, R13, R27, !P0 ;  /* 0x0000001b0d097208 */ /* 0x000fe40004000000 */
[----:B------:R-:W-:Y:S02]  /*3590*/  FSEL R19, R12, R26, !P0 ;  /* 0x0000001a0c137208 */ /* 0x000fe40004000000 */
[----:B------:R-:W-:Y:S01]  /*35a0*/  DMUL R2, R16, R10 ;  /* 0x0000000a10027228 */ /* 0x000fe20000000000 */
[----:B------:R-:W-:-:S03]  /*35b0*/  @P1 LOP3.LUT R9, R9, 0x80000000, RZ, 0x3c, !PT ;  /* 0x8000000009091812 */ /* 0x000fc600078e3cff */
[----:B------:R-:W-:Y:S01]  /*35c0*/  FSEL R18, R4, R19, !P2 ;  /* 0x0000001304127208 */ /* 0x000fe20005000000 */
[----:B0-----:R-:W-:Y:S01]  /*35d0*/  DMUL R12, R14, -0.5 ;  /* 0xbfe000000e0c7828 */ /* 0x001fe20000000000 */
[----:B------:R-:W-:Y:S01]  /*35e0*/  FSEL R19, R5, R9, !P2 ;  /* 0x0000000905137208 */ /* 0x000fe20005000000 */
[----:B------:R-:W-:Y:S01]  /*35f0*/  VIADD R5, R17, 0xfff00000 ;  /* 0xfff0000011057836 */ /* 0x000fe20000000000 */
[----:B------:R-:W-:Y:S01]  /*3600*/  DFMA R10, R2, -R2, R10 ;  /* 0x80000002020a722b */ /* 0x000fe2000000000a */
[----:B------:R-:W-:-:S03]  /*3610*/  IMAD.MOV.U32 R4, RZ, RZ, R16 ;  /* 0x000000ffff047224 */ /* 0x000fc600078e0010 */
[----:B------:R-:W-:Y:S02]  /*3620*/  DMUL R6, R6, R18 ;  /* 0x0000001206067228 */ /* 0x000fe40000000000 */
[----:B-1----:R-:W-:Y:S02]  /*3630*/  DFMA R22, R12, R14, R22 ;  /* 0x0000000e0c16722b */ /* 0x002fe40000000016 */
[----:B------:R-:W-:Y:S01]  /*3640*/  DFMA R12, R10, R4, R2 ;  /* 0x000000040a0c722b */ /* 0x000fe20000000002 */
[----:B------:R-:W-:Y:S10]  /*3650*/  BRA.U !UP0, `(.L_x_16) ;  /* 0x00000001082c7547 */ /* 0x000ff4000b800000 */
[----:B------:R-:W0:Y:S01]  /*3660*/  LDCU.64 UR8, c[0x0][0x390] ;  /* 0x00007200ff0877ac */ /* 0x000e220008000a00 */
[----:B------:R-:W-:Y:S01]  /*3670*/  IMAD.MOV.U32 R12, RZ, RZ, R10 ;  /* 0x000000ffff0c7224 */ /* 0x000fe200078e000a */
[----:B------:R-:W-:Y:S01]  /*3680*/  MOV R0, 0x3710 ;  /* 0x0000371000007802 */ /* 0x000fe20000000f00 */
[----:B------:R-:W-:Y:S02]  /*3690*/  IMAD.MOV.U32 R19, RZ, RZ, R11 ;  /* 0x000000ffff137224 */ /* 0x000fe400078e000b */
[----:B------:R-:W-:Y:S02]  /*36a0*/  IMAD.MOV.U32 R10, RZ, RZ, R2 ;  /* 0x000000ffff0a7224 */ /* 0x000fe400078e0002 */
[----:B------:R-:W-:Y:S02]  /*36b0*/  IMAD.MOV.U32 R15, RZ, RZ, R3 ;  /* 0x000000ffff0f7224 */ /* 0x000fe400078e0003 */
[----:B------:R-:W-:Y:S02]  /*36c0*/  IMAD.MOV.U32 R17, RZ, RZ, R5 ;  /* 0x000000ffff117224 */ /* 0x000fe400078e0005 */
[----:B------:R-:W-:-:S02]  /*36d0*/  IMAD.U32 R4, RZ, RZ, UR4 ;  /* 0x00000004ff047e24 */ /* 0x000fc4000f8e00ff */
[----:B0-----:R-:W-:Y:S02]  /*36e0*/  IMAD.U32 R9, RZ, RZ, UR8 ;  /* 0x00000008ff097e24 */ /* 0x001fe4000f8e00ff */
[----:B------:R-:W-:-:S07]  /*36f0*/  IMAD.U32 R11, RZ, RZ, UR9 ;  /* 0x00000009ff0b7e24 */ /* 0x000fce000f8e00ff */
[----:B------:R-:W-:Y:S05]  /*3700*/  CALL.REL.NOINC `($__internal_0_$__cuda_sm20_dsqrt_rn_f64_mediumpath_v1) ;  /* 0x0000000400487944 */ /* 0x000fea0003c00000 */
.L_x_16:
[----:B------:R-:W0:Y:S01]  /*3710*/  LDCU.64 UR4, c[0x0][0x3a0] ;  /* 0x00007400ff0477ac */ /* 0x000e220008000a00 */
[----:B------:R-:W-:Y:S01]  /*3720*/  IMAD.MOV.U32 R2, RZ, RZ, 0x652b82fe ;  /* 0x652b82feff027424 */ /* 0x000fe200078e00ff */
[----:B------:R-:W1:Y:S01]  /*3730*/  LDC.64 R10, c[0x0][0x388] ;  /* 0x0000e200ff0a7b82 */ /* 0x000e620000000a00 */
[----:B------:R-:W-:Y:S01]  /*3740*/  IMAD.MOV.U32 R3, RZ, RZ, 0x3ff71547 ;  /* 0x3ff71547ff037424 */ /* 0x000fe200078e00ff */
[----:B------:R-:W2:Y:S01]  /*3750*/  LDCU.64 UR8, c[0x0][0x390] ;  /* 0x00007200ff0877ac */ /* 0x000ea20008000a00 */
[----:B------:R-:W-:Y:S01]  /*3760*/  BSSY.RECONVERGENT B0, `(.L_x_17) ;  /* 0x000003d000007945 */ /* 0x000fe20003800200 */
[----:B0-----:R-:W-:Y:S01]  /*3770*/  DMUL R12, R12, UR4 ;  /* 0x000000040c0c7c28 */ /* 0x001fe20008000000 */
[----:B------:R-:W-:Y:S01]  /*3780*/  UMOV UR4, 0xfefa39ef ;  /* 0xfefa39ef00047882 */ /* 0x000fe20000000000 */
[----:B------:R-:W-:-:S06]  /*3790*/  UMOV UR5, 0x3fe62e42 ;  /* 0x3fe62e4200057882 */ /* 0x000fcc0000000000 */
[----:B------:R-:W-:-:S08]  /*37a0*/  DMUL R6, R6, R12 ;  /* 0x0000000c06067228 */ /* 0x000fd00000000000 */
[----:B--2---:R-:W-:-:S08]  /*37b0*/  DFMA R22, R22, UR8, R6 ;  /* 0x0000000816167c2b */ /* 0x004fd00008000006 */
[----:B------:R-:W-:Y:S02]  /*37c0*/  DFMA R2, R22, R2, 6.75539944105574400000e+15 ;  /* 0x433800001602742b */ /* 0x000fe40000000002 */
[----:B------:R-:W-:-:S06]  /*37d0*/  FSETP.GEU.AND P0, PT, |R23|, 4.1917929649353027344, PT ;  /* 0x4086232b1700780b */ /* 0x000fcc0003f0e200 */
[----:B------:R-:W-:-:S08]  /*37e0*/  DADD R4, R2, -6.75539944105574400000e+15 ;  /* 0xc338000002047429 */ /* 0x000fd00000000000 */
[----:B------:R-:W-:Y:S01]  /*37f0*/  DFMA R6, R4, -UR4, R22 ;  /* 0x8000000404067c2b */ /* 0x000fe20008000016 */
[----:B------:R-:W-:Y:S01]  /*3800*/  UMOV UR4, 0x3b39803f ;  /* 0x3b39803f00047882 */ /* 0x000fe20000000000 */
[----:B------:R-:W-:-:S06]  /*3810*/  UMOV UR5, 0x3c7abc9e ;  /* 0x3c7abc9e00057882 */ /* 0x000fcc0000000000 */
[----:B------:R-:W-:Y:S01]  /*3820*/  DFMA R4, R4, -UR4, R6 ;  /* 0x8000000404047c2b */ /* 0x000fe20008000006 */
[----:B------:R-:W-:Y:S01]  /*3830*/  UMOV UR4, 0x69ce2bdf ;  /* 0x69ce2bdf00047882 */ /* 0x000fe20000000000 */
[----:B------:R-:W-:Y:S01]  /*3840*/  IMAD.MOV.U32 R6, RZ, RZ, -0x35dec16 ;  /* 0xfca213eaff067424 */ /* 0x000fe200078e00ff */
[----:B------:R-:W-:Y:S01]  /*3850*/  UMOV UR5, 0x3e5ade15 ;  /* 0x3e5ade1500057882 */ /* 0x000fe20000000000 */
[----:B------:R-:W-:-:S06]  /*3860*/  IMAD.MOV.U32 R7, RZ, RZ, 0x3e928af3 ;  /* 0x3e928af3ff077424 */ /* 0x000fcc00078e00ff */
[----:B------:R-:W-:Y:S01]  /*3870*/  DFMA R6, R4, UR4, R6 ;  /* 0x0000000404067c2b */ /* 0x000fe20008000006 */
        /* <DEDUP_REMOVED lines=23> */
[----:B------:R-:W-:-:S08]  /*39f0*/  DFMA R6, R4, R6, UR4 ;  /* 0x0000000404067e2b */ /* 0x000fd00008000006 */
[C---:B------:R-:W-:Y:S02]  /*3a00*/  DFMA R12, R4.reuse, R6, 1 ;  /* 0x3ff00000040c742b */ /* 0x040fe40000000006 */
[----:B------:R-:W0:Y:S06]  /*3a10*/  LDC.64 R6, c[0x0][0x380] ;  /* 0x0000e000ff067b82 */ /* 0x000e2c0000000a00 */
[----:B------:R-:W-:-:S10]  /*3a20*/  DFMA R12, R4, R12, 1 ;  /* 0x3ff00000040c742b */ /* 0x000fd4000000000c */
[----:B------:R-:W-:Y:S02]  /*3a30*/  IMAD R5, R2, 0x100000, R13 ;  /* 0x0010000002057824 */ /* 0x000fe400078e020d */
[----:B------:R-:W-:Y:S01]  /*3a40*/  IMAD.MOV.U32 R4, RZ, RZ, R12 ;  /* 0x000000ffff047224 */ /* 0x000fe200078e000c */
[----:B-1----:R-:W-:Y:S06]  /*3a50*/  @!P0 BRA `(.L_x_18) ;  /* 0x0000000000348947 */ /* 0x002fec0003800000 */
[----:B------:R-:W-:Y:S01]  /*3a60*/  FSETP.GEU.AND P1, PT, |R23|, 4.2275390625, PT ;  /* 0x408748001700780b */ /* 0x000fe20003f2e200 */
[C---:B------:R-:W-:Y:S02]  /*3a70*/  DADD R4, R22.reuse, +INF ;  /* 0x7ff0000016047429 */ /* 0x040fe40000000000 */
[----:B------:R-:W-:-:S08]  /*3a80*/  DSETP.GEU.AND P0, PT, R22, RZ, PT ;  /* 0x000000ff1600722a */ /* 0x000fd00003f0e000 */
[----:B------:R-:W-:Y:S02]  /*3a90*/  FSEL R4, R4, RZ, P0 ;  /* 0x000000ff04047208 */ /* 0x000fe40000000000 */
[----:B------:R-:W-:Y:S02]  /*3aa0*/  @!P1 LEA.HI R0, R2, R2, RZ, 0x1 ;  /* 0x0000000202009211 */ /* 0x000fe400078f08ff */
[----:B------:R-:W-:Y:S02]  /*3ab0*/  FSEL R5, R5, RZ, P0 ;  /* 0x000000ff05057208 */ /* 0x000fe40000000000 */
[----:B------:R-:W-:-:S05]  /*3ac0*/  @!P1 SHF.R.S32.HI R3, RZ, 0x1, R0 ;  /* 0x00000001ff039819 */ /* 0x000fca0000011400 */
[----:B------:R-:W-:Y:S02]  /*3ad0*/  @!P1 IMAD.IADD R2, R2, 0x1, -R3 ;  /* 0x0000000102029824 */ /* 0x000fe400078e0a03 */
[----:B------:R-:W-:-:S03]  /*3ae0*/  @!P1 IMAD R3, R3, 0x100000, R13 ;  /* 0x0010000003039824 */ /* 0x000fc600078e020d */
[----:B------:R-:W-:Y:S01]  /*3af0*/  @!P1 LEA R13, R2, 0x3ff00000, 0x14 ;  /* 0x3ff00000020d9811 */ /* 0x000fe200078ea0ff */
[----:B------:R-:W-:Y:S02]  /*3b00*/  @!P1 IMAD.MOV.U32 R2, RZ, RZ, R12 ;  /* 0x000000ffff029224 */ /* 0x000fe400078e000c */
[----:B------:R-:W-:-:S06]  /*3b10*/  @!P1 IMAD.MOV.U32 R12, RZ, RZ, RZ ;  /* 0x000000ffff0c9224 */ /* 0x000fcc00078e00ff */
[----:B------:R-:W-:-:S11]  /*3b20*/  @!P1 DMUL R4, R2, R12 ;  /* 0x0000000c02049228 */ /* 0x000fd60000000000 */
.L_x_18:
[----:B------:R-:W-:Y:S05]  /*3b30*/  BSYNC.RECONVERGENT B0 ;  /* 0x0000000000007941 */ /* 0x000fea0003800200 */
.L_x_17:
[----:B0-----:R-:W-:Y:S01]  /*3b40*/  DFMA R6, R4, R6, -R10 ;  /* 0x000000060406722b */ /* 0x001fe2000000080a */
[----:B------:R-:W0:Y:S01]  /*3b50*/  LDCU.64 UR4, c[0x0][0x3b0] ;  /* 0x00007600ff0477ac */ /* 0x000e220008000a00 */
[----:B------:R-:W-:Y:S01]  /*3b60*/  IMAD.MOV.U32 R0, RZ, RZ, RZ ;  /* 0x000000ffff007224 */ /* 0x000fe200078e00ff */
[----:B------:R-:W-:Y:S01]  /*3b70*/  SHF.R.S32.HI R3, RZ, 0x1f, R8 ;  /* 0x0000001fff037819 */ /* 0x000fe20000011408 */
[----:B------:R-:W-:-:S04]  /*3b80*/  IMAD.MOV.U32 R2, RZ, RZ, RZ ;  /* 0x000000ffff027224 */ /* 0x000fc800078e00ff */
[----:B------:R-:W-:Y:S02]  /*3b90*/  DSETP.MAX.AND P1, P2, RZ, R6, PT ;  /* 0x00000006ff00722a */ /* 0x000fe40003a2f000 */
[----:B------:R-:W-:-:S04]  /*3ba0*/  IMAD.MOV.U32 R9, RZ, RZ, R6 ;  /* 0x000000ffff097224 */ /* 0x000fc800078e0006 */
[----:B------:R-:W-:Y:S02]  /*3bb0*/  FSEL R11, R0, R7, P1 ;  /* 0x00000007000b7208 */ /* 0x000fe40000800000 */
[----:B------:R-:W-:Y:S02]  /*3bc0*/  SEL R2, R2, R9, P1 ;  /* 0x0000000902027207 */ /* 0x000fe40000800000 */
[----:B0-----:R-:W-:-:S04]  /*3bd0*/  LEA R4, P0, R8, UR4, 0x3 ;  /* 0x0000000408047c11 */ /* 0x001fc8000f8018ff */
[----:B------:R-:W-:Y:S02]  /*3be0*/  @P2 LOP3.LUT R11, R7, 0x80000, RZ, 0xfc, !PT ;  /* 0x00080000070b2812 */ /* 0x000fe400078efcff */
[----:B------:R-:W-:-:S03]  /*3bf0*/  LEA.HI.X R5, R8, UR5, R3, 0x3, P0 ;  /* 0x0000000508057c11 */ /* 0x000fc600080f1c03 */
[----:B------:R-:W-:-:S05]  /*3c00*/  IMAD.MOV.U32 R3, RZ, RZ, R11 ;  /* 0x000000ffff037224 */ /* 0x000fca00078e000b */
[----:B------:R-:W-:Y:S01]  /*3c10*/  STG.E.64 desc[UR6][R4.64], R2 ;  /* 0x0000000204007986 */ /* 0x000fe2000c101b06 */
[----:B------:R-:W-:Y:S05]  /*3c20*/  EXIT ;  /* 0x000000000000794d */ /* 0x000fea0003800000 */
        .weak           $__internal_0_$__cuda_sm20_dsqrt_rn_f64_mediumpath_v1
        .type           $__internal_0_$__cuda_sm20_dsqrt_rn_f64_mediumpath_v1,@function
        .size           $__internal_0_$__cuda_sm20_dsqrt_rn_f64_mediumpath_v1,(.L_x_24 - $__internal_0_$__cuda_sm20_dsqrt_rn_f64_mediumpath_v1)
$__internal_0_$__cuda_sm20_dsqrt_rn_f64_mediumpath_v1:
[----:B------:R-:W-:Y:S01]  /*3c30*/  ISETP.GE.U32.AND P0, PT, R4, -0x3400000, PT ;  /* 0xfcc000000400780c */ /* 0x000fe20003f06070 */
[----:B------:R-:W-:Y:S01]  /*3c40*/  BSSY.RECONVERGENT B1, `(.L_x_19) ;  /* 0x0000027000017945 */ /* 0x000fe20003800200 */
[----:B------:R-:W-:Y:S02]  /*3c50*/  IMAD.MOV.U32 R5, RZ, RZ, R11 ;  /* 0x000000ffff057224 */ /* 0x000fe400078e000b */
[----:B------:R-:W-:Y:S02]  /*3c60*/  IMAD.MOV.U32 R4, RZ, RZ, R9 ;  /* 0x000000ffff047224 */ /* 0x000fe400078e0009 */
[----:B------:R-:W-:Y:S02]  /*3c70*/  IMAD.MOV.U32 R13, RZ, RZ, R19 ;  /* 0x000000ffff0d7224 */ /* 0x000fe400078e0013 */
[----:B------:R-:W-:-:S05]  /*3c80*/  IMAD.MOV.U32 R11, RZ, RZ, R15 ;  /* 0x000000ffff0b7224 */ /* 0x000fca00078e000f */
[----:B------:R-:W-:Y:S05]  /*3c90*/  @!P0 BRA `(.L_x_20) ;  /* 0x0000000000208947 */ /* 0x000fea0003800000 */
[----:B------:R-:W-:-:S10]  /*3ca0*/  DFMA.RM R10, R12, R16, R10 ;  /* 0x000000100c0a722b */ /* 0x000fd4000000400a */
[----:B------:R-:W-:-:S05]  /*3cb0*/  IADD3 R12, P0, PT, R10, 0x1, RZ ;  /* 0x000000010a0c7810 */ /* 0x000fca0007f1e0ff */
[----:B------:R-:W-:-:S06]  /*3cc0*/  IMAD.X R13, RZ, RZ, R11, P0 ;  /* 0x000000ffff0d7224 */ /* 0x000fcc00000e060b */
[----:B------:R-:W-:-:S08]  /*3cd0*/  DFMA.RP R4, -R10, R12, R4 ;  /* 0x0000000c0a04722b */ /* 0x000fd00000008104 */
[----:B------:R-:W-:-:S06]  /*3ce0*/  DSETP.GT.AND P0, PT, R4, RZ, PT ;  /* 0x000000ff0400722a */ /* 0x000fcc0003f04000 */
[----:B------:R-:W-:Y:S02]  /*3cf0*/  FSEL R10, R12, R10, P0 ;  /* 0x0000000a0c0a7208 */ /* 0x000fe40000000000 */
[----:B------:R-:W-:Y:S01]  /*3d00*/  FSEL R11, R13, R11, P0 ;  /* 0x0000000b0d0b7208 */ /* 0x000fe20000000000 */
[----:B------:R-:W-:Y:S06]  /*3d10*/  BRA `(.L_x_21) ;  /* 0x0000000000647947 */ /* 0x000fec0003800000 */
.L_x_20:
[----:B------:R-:W-:-:S14]  /*3d20*/  DSETP.NE.AND P0, PT, R4, RZ, PT ;  /* 0x000000ff0400722a */ /* 0x000fdc0003f05000 */
[----:B------:R-:W-:Y:S05]  /*3d30*/  @!P0 BRA `(.L_x_22) ;  /* 0x0000000000588947 */ /* 0x000fea0003800000 */
[----:B------:R-:W-:-:S13]  /*3d40*/  ISETP.GE.AND P0, PT, R5, RZ, PT ;  /* 0x000000ff0500720c */ /* 0x000fda0003f06270 */
[----:B------:R-:W-:Y:S02]  /*3d50*/  @!P0 IMAD.MOV.U32 R10, RZ, RZ, 0x0 ;  /* 0x00000000ff0a8424 */ /* 0x000fe400078e00ff */
[----:B------:R-:W-:Y:S01]  /*3d60*/  @!P0 IMAD.MOV.U32 R11, RZ, RZ, -0x80000 ;  /* 0xfff80000ff0b8424 */ /* 0x000fe200078e00ff */
[----:B------:R-:W-:Y:S06]  /*3d70*/  @!P0 BRA `(.L_x_21) ;  /* 0x00000000004c8947 */ /* 0x000fec0003800000 */
[----:B------:R-:W-:-:S13]  /*3d80*/  ISETP.GT.AND P0, PT, R5, 0x7fefffff, PT ;  /* 0x7fefffff0500780c */ /* 0x000fda0003f04270 */
[----:B------:R-:W-:Y:S05]  /*3d90*/  @P0 BRA `(.L_x_22) ;  /* 0x0000000000400947 */ /* 0x000fea0003800000 */
[----:B------:R-:W-:Y:S01]  /*3da0*/  DMUL R4, R4, 8.11296384146066816958e+31 ;  /* 0x4690000004047828 */ /* 0x000fe20000000000 */
[----:B------:R-:W-:Y:S02]  /*3db0*/  IMAD.MOV.U32 R10, RZ, RZ, RZ ;  /* 0x000000ffff0a7224 */ /* 0x000fe400078e00ff */
[----:B------:R-:W-:Y:S02]  /*3dc0*/  IMAD.MOV.U32 R14, RZ, RZ, 0x0 ;  /* 0x00000000ff0e7424 */ /* 0x000fe400078e00ff */
[----:B------:R-:W-:Y:S01]  /*3dd0*/  IMAD.MOV.U32 R15, RZ, RZ, 0x3fd80000 ;  /* 0x3fd80000ff0f7424 */ /* 0x000fe200078e00ff */
[----:B------:R-:W0:Y:S02]  /*3de0*/  MUFU.RSQ64H R11, R5 ;  /* 0x00000005000b7308 */ /* 0x000e240000001c00 */
[----:B0-----:R-:W-:-:S08]  /*3df0*/  DMUL R12, R10, R10 ;  /* 0x0000000a0a0c7228 */ /* 0x001fd00000000000 */
[----:B------:R-:W-:-:S08]  /*3e00*/  DFMA R12, R4, -R12, 1 ;  /* 0x3ff00000040c742b */ /* 0x000fd0000000080c */
[----:B------:R-:W-:Y:S02]  /*3e10*/  DFMA R14, R12, R14, 0.5 ;  /* 0x3fe000000c0e742b */ /* 0x000fe4000000000e */
[----:B------:R-:W-:-:S08]  /*3e20*/  DMUL R12, R10, R12 ;  /* 0x0000000c0a0c7228 */ /* 0x000fd00000000000 */
[----:B------:R-:W-:-:S08]  /*3e30*/  DFMA R12, R14, R12, R10 ;  /* 0x0000000c0e0c722b */ /* 0x000fd0000000000a */
[----:B------:R-:W-:Y:S02]  /*3e40*/  DMUL R10, R4, R12 ;  /* 0x0000000c040a7228 */ /* 0x000fe40000000000 */
[----:B------:R-:W-:-:S06]  /*3e50*/  VIADD R13, R13, 0xfff00000 ;  /* 0xfff000000d0d7836 */ /* 0x000fcc0000000000 */
[----:B------:R-:W-:-:S08]  /*3e60*/  DFMA R14, R10, -R10, R4 ;  /* 0x8000000a0a0e722b */ /* 0x000fd00000000004 */
[----:B------:R-:W-:-:S10]  /*3e70*/  DFMA R10, R12, R14, R10 ;  /* 0x0000000e0c0a722b */ /* 0x000fd4000000000a */
[----:B------:R-:W-:Y:S01]  /*3e80*/  VIADD R11, R11, 0xfcb00000 ;  /* 0xfcb000000b0b7836 */ /* 0x000fe20000000000 */
[----:B------:R-:W-:Y:S06]  /*3e90*/  BRA `(.L_x_21) ;  /* 0x0000000000047947 */ /* 0x000fec0003800000 */
.L_x_22:
[----:B------:R-:W-:-:S11]  /*3ea0*/  DADD R10, R4, R4 ;  /* 0x00000000040a7229 */ /* 0x000fd60000000004 */
.L_x_21:
[----:B------:R-:W-:Y:S05]  /*3eb0*/  BSYNC.RECONVERGENT B1 ;  /* 0x0000000000017941 */ /* 0x000fea0003800200 */
.L_x_19:
[----:B------:R-:W-:Y:S02]  /*3ec0*/  IMAD.MOV.U32 R4, RZ, RZ, R0 ;  /* 0x000000ffff047224 */ /* 0x000fe400078e0000 */
[----:B------:R-:W-:Y:S02]  /*3ed0*/  IMAD.MOV.U32 R5, RZ, RZ, 0x0 ;  /* 0x00000000ff057424 */ /* 0x000fe400078e00ff */
[----:B------:R-:W-:Y:S02]  /*3ee0*/  IMAD.MOV.U32 R12, RZ, RZ, R10 ;  /* 0x000000ffff0c7224 */ /* 0x000fe400078e000a */
[----:B------:R-:W-:Y:S01]  /*3ef0*/  IMAD.MOV.U32 R13, RZ, RZ, R11 ;  /* 0x000000ffff0d7224 */ /* 0x000fe200078e000b */
[----:B------:R-:W-:Y:S06]  /*3f00*/  RET.REL.NODEC R4 `(_Z18monte_carlo_kerneldddddiPdm) ;  /* 0xffffffc0043c7950 */ /* 0x000fec0003c3ffff */
.L_x_23:
[----:B------:R-:W-:-:S00]  /*3f10*/  BRA `(.L_x_23) ;  /* 0xfffffffc00fc7947 */ /* 0x000fc0000383ffff */
[----:B------:R-:W-:-:S00]  /*3f20*/  NOP ;  /* 0x0000000000007918 */ /* 0x000fc00000000000 */
        /* <DEDUP_REMOVED lines=13> */
.L_x_24:


//--------------------- .nv.global.init           --------------------------
	.section	.nv.global.init,"aw",@progbits
	.align	4
.nv.global.init:
	.type		mrg32k3aM1SubSeq,@object
	.size		mrg32k3aM1SubSeq,(mrg32k3aM2SubSeq - mrg32k3aM1SubSeq)
mrg32k3aM1SubSeq:
        /*0000*/ 	.byte	0x0b, 0xcc, 0xee, 0x04, 0x73, 0x29, 0x8b, 0x6f, 0xf6, 0x53, 0x03, 0xf6, 0x23, 0xf6, 0xea, 0xda
        /* <DEDUP_REMOVED lines=125> */
	.type		mrg32k3aM2SubSeq,@object
	.size		mrg32k3aM2SubSeq,(mrg32k3aM1 - mrg32k3aM2SubSeq)
mrg32k3aM2SubSeq:
        /* <DEDUP_REMOVED lines=126> */
	.type		mrg32k3aM1,@object
	.size		mrg32k3aM1,(mrg32k3aM1Seq - mrg32k3aM1)
mrg32k3aM1:
        /* <DEDUP_REMOVED lines=144> */
	.type		mrg32k3aM1Seq,@object
	.size		mrg32k3aM1Seq,(mrg32k3aM2 - mrg32k3aM1Seq)
mrg32k3aM1Seq:
        /* <DEDUP_REMOVED lines=144> */
	.type		mrg32k3aM2,@object
	.size		mrg32k3aM2,(mrg32k3aM2Seq - mrg32k3aM2)
mrg32k3aM2:
        /* <DEDUP_REMOVED lines=144> */
	.type		mrg32k3aM2Seq,@object
	.size		mrg32k3aM2Seq,(precalc_xorwow_matrix - mrg32k3aM2Seq)
mrg32k3aM2Seq:
        /* <DEDUP_REMOVED lines=144> */
	.type		precalc_xorwow_matrix,@object
	.size		precalc_xorwow_matrix,(precalc_xorwow_offset_matrix - precalc_xorwow_matrix)
precalc_xorwow_matrix:
        /* <DEDUP_REMOVED lines=6400> */
	.type		precalc_xorwow_offset_matrix,@object
	.size		precalc_xorwow_offset_matrix,(.L_1 - precalc_xorwow_offset_matrix)
precalc_xorwow_offset_matrix:
        /* <DEDUP_REMOVED lines=6400> */
.L_1:


//--------------------- .nv.shared.reserved.0     --------------------------
	.section	.nv.shared.reserved.0,"aw",@nobits
	.weak		__nv_reservedSMEM_offset_0_alias
	.size		__nv_reservedSMEM_offset_0_alias, 0, 64
	.other		__nv_reservedSMEM_offset_0_alias,@"STO_CUDA_RESERVED_SHARED STV_DEFAULT"
__nv_reservedSMEM_offset_0_alias:
	.zero		0
	.zero		64


//--------------------- .nv.constant0._Z18monte_carlo_kerneldddddiPdm --------------------------
	.section	.nv.constant0._Z18monte_carlo_kerneldddddiPdm,"a",@progbits
	.sectionflags	@""
	.align	4
.nv.constant0._Z18monte_carlo_kerneldddddiPdm:
	.zero		960


//--------------------- SYMBOLS --------------------------

	.type		.nv.reservedSmem.offset0,@object
	.size		.nv.reservedSmem.offset0,0x4
